// auto-generated by cutlass_sweep.gemm — config: {"arch": "sm_90", "cluster_m": 2, "cluster_n": 1, "dtype": "fp16", "dtype_b": "fp16", "layout": "nt", "stages": 0, "tile_k": 16, "tile_m": 128, "tile_n": 224}
#include "cutlass/cutlass.h"
#include "cutlass/gemm/collective/collective_builder.hpp"
#include "cutlass/gemm/device/gemm_universal_adapter.h"
#include "cutlass/gemm/kernel/gemm_universal.hpp"
#include "cutlass/epilogue/collective/collective_builder.hpp"

using ElemA = cutlass::half_t;
using ElemB = cutlass::half_t;
using ElemCD = cutlass::half_t;
using Acc  = float;
using TileShape    = cute::Shape<cute::_128, cute::_224, cute::_16>;
using ClusterShape = cute::Shape<cute::_2, cute::_1, cute::_1>;

using CollectiveEpilogue = typename cutlass::epilogue::collective::CollectiveBuilder<
    cutlass::arch::Sm90, cutlass::arch::OpClassTensorOp,
    TileShape, ClusterShape,
    cutlass::epilogue::collective::EpilogueTileAuto,
    Acc, Acc,
    ElemCD, cutlass::layout::RowMajor, 128 / cutlass::sizeof_bits<ElemCD>::value,
    ElemCD, cutlass::layout::RowMajor, 128 / cutlass::sizeof_bits<ElemCD>::value,
    cutlass::epilogue::collective::EpilogueScheduleAuto
  >::CollectiveOp;

using CollectiveMainloop = typename cutlass::gemm::collective::CollectiveBuilder<
    cutlass::arch::Sm90, cutlass::arch::OpClassTensorOp,
    ElemA, cutlass::layout::RowMajor, 128 / cutlass::sizeof_bits<ElemA>::value,
    ElemB, cutlass::layout::ColumnMajor, 128 / cutlass::sizeof_bits<ElemB>::value,
    Acc,
    TileShape, ClusterShape,
    cutlass::gemm::collective::StageCountAutoCarveout<static_cast<int>(sizeof(typename CollectiveEpilogue::SharedStorage))>,
    cutlass::gemm::collective::KernelScheduleAuto
  >::CollectiveOp;

using GemmKernel = cutlass::gemm::kernel::GemmUniversal<
    cute::Shape<int,int,int,int>,
    CollectiveMainloop,
    CollectiveEpilogue
>;
using Gemm = cutlass::gemm::device::GemmUniversalAdapter<GemmKernel>;

// Force the device kernel symbol into the cubin without needing a host main.
auto* _anchor = &cutlass::device_kernel<GemmKernel>;


// ===== COMPILED SASS (sm_90a) =====

	.target	sm_90a

	.elftype	@"ET_EXEC"


//--------------------- .note.nv.tkinfo           --------------------------
	.section	.note.nv.tkinfo,"",@"SHT_NOTE"
	.sectionflags	@"SHF_NOTE_NV_TKINFO"
	.tkinfo
        /*0018*/ 	.word	0x00000002
        /*0030*/ 	.string	""
        /*0030*/ 	.string	"ptxas"
        /*0030*/ 	.string	"Cuda compilation tools, release 13.0, V13.0.88"
        /*0030*/ 	.string	"Build cuda_13.0.r13.0/compiler.36424714_0"
        /*0030*/ 	.string	"-arch sm_90a -m 64 "



//--------------------- .note.nv.cuinfo           --------------------------
	.section	.note.nv.cuinfo,"",@"SHT_NOTE"
	.sectionflags	@"SHF_NOTE_NV_CUINFO"
        /*0018*/ 	.short	0x0002
        /*001a*/ 	.short	0x005a
        /*001c*/ 	.short	0x0082
	.zero		2


//--------------------- .nv.info                  --------------------------
	.section	.nv.info,"",@"SHT_CUDA_INFO"
	.align	4


	//----- nvinfo : EIATTR_REGCOUNT
	.align		4
        /*0000*/ 	.byte	0x04, 0x2f
        /*0002*/ 	.short	(.L_15 - .L_14)
	.align		4
.L_14:
        /*0004*/ 	.word	index@(_ZN7cutlass13device_kernelINS_4gemm6kernel13GemmUniversalIN4cute5tupleIJiiiiEEENS1_10collective13CollectiveMmaINS1_34MainloopSm90TmaGmmaWarpSpecializedILi20ENS5_IJNS4_1CILi2EEENSA_ILi1EEESC_EEENS1_35KernelTmaWarpSpecializedCooperativeEEENS5_IJNSA_ILi128EEENSA_ILi224EEENSA_ILi16EEEEEENS_6half_tENS5_IJlSC_lEEESK_SL_NS4_8TiledMMAINS4_8MMA_AtomIJNS4_4SM904GMMA25MMA_64x32x16_F32F16F16_SSILNSP_5MajorE0ELSR_0ELNSP_7ScaleInE1ELSS_1EEEEEENS4_6LayoutISD_NS5_IJSC_NSA_ILi0EEESW_EEEEENS5_IJNS4_10UnderscoreESZ_SZ_EEEEENS4_13SM90_TMA_LOADENS4_14ComposedLayoutINS4_7SwizzleILi1ELi4ELi3EEENS4_18smem_ptr_flag_bitsILi16EEENSV_INS5_IJNSA_ILi8EEESI_EEENS5_IJSI_SC_EEEEEEEvNS4_8identityENS4_23SM90_TMA_LOAD_MULTICASTES1C_vS1D_EENS_8epilogue10collective6detail29Sm90TmaWarpSpecializedAdapterINS1H_15DefaultEpilogueISK_SL_SL_NS1G_6thread17LinearCombinationISK_Li1EffLNS1L_9ScaleType4KindE0ELNS_15FloatRoundStyleE2ESK_EENS1_15EpilogueDefaultEEEEEvvEEEEvNT_6ParamsE)
        /*0008*/ 	.word	0x000000a8


	//----- nvinfo : EIATTR_FRAME_SIZE
	.align		4
.L_15:
        /*000c*/ 	.byte	0x04, 0x11
        /*000e*/ 	.short	(.L_17 - .L_16)
	.align		4
.L_16:
        /*0010*/ 	.word	index@(_ZN7cutlass13device_kernelINS_4gemm6kernel13GemmUniversalIN4cute5tupleIJiiiiEEENS1_10collective13CollectiveMmaINS1_34MainloopSm90TmaGmmaWarpSpecializedILi20ENS5_IJNS4_1CILi2EEENSA_ILi1EEESC_EEENS1_35KernelTmaWarpSpecializedCooperativeEEENS5_IJNSA_ILi128EEENSA_ILi224EEENSA_ILi16EEEEEENS_6half_tENS5_IJlSC_lEEESK_SL_NS4_8TiledMMAINS4_8MMA_AtomIJNS4_4SM904GMMA25MMA_64x32x16_F32F16F16_SSILNSP_5MajorE0ELSR_0ELNSP_7ScaleInE1ELSS_1EEEEEENS4_6LayoutISD_NS5_IJSC_NSA_ILi0EEESW_EEEEENS5_IJNS4_10UnderscoreESZ_SZ_EEEEENS4_13SM90_TMA_LOADENS4_14ComposedLayoutINS4_7SwizzleILi1ELi4ELi3EEENS4_18smem_ptr_flag_bitsILi16EEENSV_INS5_IJNSA_ILi8EEESI_EEENS5_IJSI_SC_EEEEEEEvNS4_8identityENS4_23SM90_TMA_LOAD_MULTICASTES1C_vS1D_EENS_8epilogue10collective6detail29Sm90TmaWarpSpecializedAdapterINS1H_15DefaultEpilogueISK_SL_SL_NS1G_6thread17LinearCombinationISK_Li1EffLNS1L_9ScaleType4KindE0ELNS_15FloatRoundStyleE2ESK_EENS1_15EpilogueDefaultEEEEEvvEEEEvNT_6ParamsE)
        /*0014*/ 	.word	0x00000000


	//----- nvinfo : EIATTR_MIN_STACK_SIZE
	.align		4
.L_17:
        /*0018*/ 	.byte	0x04, 0x12
        /*001a*/ 	.short	(.L_19 - .L_18)
	.align		4
.L_18:
        /*001c*/ 	.word	index@(_ZN7cutlass13device_kernelINS_4gemm6kernel13GemmUniversalIN4cute5tupleIJiiiiEEENS1_10collective13CollectiveMmaINS1_34MainloopSm90TmaGmmaWarpSpecializedILi20ENS5_IJNS4_1CILi2EEENSA_ILi1EEESC_EEENS1_35KernelTmaWarpSpecializedCooperativeEEENS5_IJNSA_ILi128EEENSA_ILi224EEENSA_ILi16EEEEEENS_6half_tENS5_IJlSC_lEEESK_SL_NS4_8TiledMMAINS4_8MMA_AtomIJNS4_4SM904GMMA25MMA_64x32x16_F32F16F16_SSILNSP_5MajorE0ELSR_0ELNSP_7ScaleInE1ELSS_1EEEEEENS4_6LayoutISD_NS5_IJSC_NSA_ILi0EEESW_EEEEENS5_IJNS4_10UnderscoreESZ_SZ_EEEEENS4_13SM90_TMA_LOADENS4_14ComposedLayoutINS4_7SwizzleILi1ELi4ELi3EEENS4_18smem_ptr_flag_bitsILi16EEENSV_INS5_IJNSA_ILi8EEESI_EEENS5_IJSI_SC_EEEEEEEvNS4_8identityENS4_23SM90_TMA_LOAD_MULTICASTES1C_vS1D_EENS_8epilogue10collective6detail29Sm90TmaWarpSpecializedAdapterINS1H_15DefaultEpilogueISK_SL_SL_NS1G_6thread17LinearCombinationISK_Li1EffLNS1L_9ScaleType4KindE0ELNS_15FloatRoundStyleE2ESK_EENS1_15EpilogueDefaultEEEEEvvEEEEvNT_6ParamsE)
        /*0020*/ 	.word	0x00000000
.L_19:


//--------------------- .nv.compat                --------------------------
	.section	.nv.compat,"",@"SHT_CUDA_COMPAT_INFO"
	.align	4
        /*0000*/ 	.byte	0x02, 0x09, 0x01, 0x00, 0x02, 0x02, 0x04, 0x00, 0x02, 0x05, 0x05, 0x00, 0x03, 0x07, 0x01, 0x01
        /*0010*/ 	.byte	0x02, 0x03, 0x01, 0x00, 0x02, 0x06, 0x01, 0x00, 0x04, 0x0b, 0x08, 0x00, 0x00, 0x00, 0x00, 0x00
        /*0020*/ 	.byte	0x00, 0x00, 0x00, 0x00


//--------------------- .nv.info._ZN7cutlass13device_kernelINS_4gemm6kernel13GemmUniversalIN4cute5tupleIJiiiiEEENS1_10collective13CollectiveMmaINS1_34MainloopSm90TmaGmmaWarpSpecializedILi20ENS5_IJNS4_1CILi2EEENSA_ILi1EEESC_EEENS1_35KernelTmaWarpSpecializedCooperativeEEENS5_IJNSA_ILi128EEENSA_ILi224EEENSA_ILi16EEEEEENS_6half_tENS5_IJlSC_lEEESK_SL_NS4_8TiledMMAINS4_8MMA_AtomIJNS4_4SM904GMMA25MMA_64x32x16_F32F16F16_SSILNSP_5MajorE0ELSR_0ELNSP_7ScaleInE1ELSS_1EEEEEENS4_6LayoutISD_NS5_IJSC_NSA_ILi0EEESW_EEEEENS5_IJNS4_10UnderscoreESZ_SZ_EEEEENS4_13SM90_TMA_LOADENS4_14ComposedLayoutINS4_7SwizzleILi1ELi4ELi3EEENS4_18smem_ptr_flag_bitsILi16EEENSV_INS5_IJNSA_ILi8EEESI_EEENS5_IJSI_SC_EEEEEEEvNS4_8identityENS4_23SM90_TMA_LOAD_MULTICASTES1C_vS1D_EENS_8epilogue10collective6detail29Sm90TmaWarpSpecializedAdapterINS1H_15DefaultEpilogueISK_SL_SL_NS1G_6thread17LinearCombinationISK_Li1EffLNS1L_9ScaleType4KindE0ELNS_15FloatRoundStyleE2ESK_EENS1_15EpilogueDefaultEEEEEvvEEEEvNT_6ParamsE --------------------------
	.section	.nv.info._ZN7cutlass13device_kernelINS_4gemm6kernel13GemmUniversalIN4cute5tupleIJiiiiEEENS1_10collective13CollectiveMmaINS1_34MainloopSm90TmaGmmaWarpSpecializedILi20ENS5_IJNS4_1CILi2EEENSA_ILi1EEESC_EEENS1_35KernelTmaWarpSpecializedCooperativeEEENS5_IJNSA_ILi128EEENSA_ILi224EEENSA_ILi16EEEEEENS_6half_tENS5_IJlSC_lEEESK_SL_NS4_8TiledMMAINS4_8MMA_AtomIJNS4_4SM904GMMA25MMA_64x32x16_F32F16F16_SSILNSP_5MajorE0ELSR_0ELNSP_7ScaleInE1ELSS_1EEEEEENS4_6LayoutISD_NS5_IJSC_NSA_ILi0EEESW_EEEEENS5_IJNS4_10UnderscoreESZ_SZ_EEEEENS4_13SM90_TMA_LOADENS4_14ComposedLayoutINS4_7SwizzleILi1ELi4ELi3EEENS4_18smem_ptr_flag_bitsILi16EEENSV_INS5_IJNSA_ILi8EEESI_EEENS5_IJSI_SC_EEEEEEEvNS4_8identityENS4_23SM90_TMA_LOAD_MULTICASTES1C_vS1D_EENS_8epilogue10collective6detail29Sm90TmaWarpSpecializedAdapterINS1H_15DefaultEpilogueISK_SL_SL_NS1G_6thread17LinearCombinationISK_Li1EffLNS1L_9ScaleType4KindE0ELNS_15FloatRoundStyleE2ESK_EENS1_15EpilogueDefaultEEEEEvvEEEEvNT_6ParamsE,"",@"SHT_CUDA_INFO"
	.sectionflags	@""
	.align	4


	//----- nvinfo : EIATTR_CUDA_API_VERSION
	.align		4
        /*0000*/ 	.byte	0x04, 0x37
        /*0002*/ 	.short	(.L_21 - .L_20)
.L_20:
        /*0004*/ 	.word	0x00000082


	//----- nvinfo : EIATTR_KPARAM_INFO
	.align		4
.L_21:
        /*0008*/ 	.byte	0x04, 0x17
        /*000a*/ 	.short	(.L_23 - .L_22)
.L_22:
        /*000c*/ 	.word	0x00000000
        /*0010*/ 	.short	0x0000
        /*0012*/ 	.short	0x0070
        /*0014*/ 	.byte	0x00, 0xf0, 0x01, 0x10


	//----- nvinfo : EIATTR_SPARSE_MMA_MASK
	.align		4
.L_23:
        /*0018*/ 	.byte	0x03, 0x50
        /*001a*/ 	.short	0x0000


	//----- nvinfo : EIATTR_MAXREG_COUNT
	.align		4
        /*001c*/ 	.byte	0x03, 0x1b
        /*001e*/ 	.short	0x00a8


	//----- nvinfo : EIATTR_NUM_BARRIERS
	.align		4
        /*0020*/ 	.byte	0x02, 0x4c
        /*0022*/ 	.byte	0x01
	.zero		1


	//----- nvinfo : EIATTR_EXTERNS
	.align		4
        /*0024*/ 	.byte	0x04, 0x0f
        /*0026*/ 	.short	(.L_25 - .L_24)


	//   ....[0]....
	.align		4
.L_24:
        /*0028*/ 	.word	index@(__assertfail)


	//----- nvinfo : EIATTR_MERCURY_ISA_VERSION
	.align		4
.L_25:
        /*002c*/ 	.byte	0x03, 0x5f
        /*002e*/ 	.short	0x0101


	//----- nvinfo : EIATTR_INT_WARP_WIDE_INSTR_OFFSETS
	.align		4
        /*0030*/ 	.byte	0x04, 0x31
        /*0032*/ 	.short	(.L_27 - .L_26)


	//   ....[0]....
.L_26:
        /*0034*/ 	.word	0x000006b0


	//   ....[1]....
        /*0038*/ 	.word	0x000006e0


	//   ....[2]....
        /*003c*/ 	.word	0x000008a0


	//----- nvinfo : EIATTR_COOP_GROUP_MASK_REGIDS
	.align		4
.L_27:
        /*0040*/ 	.byte	0x04, 0x29
        /*0042*/ 	.short	(.L_29 - .L_28)


	//   ....[0]....
.L_28:
        /*0044*/ 	.word	0xffffffff


	//   ....[1]....
        /*0048*/ 	.word	0xffffffff


	//   ....[2]....
        /*004c*/ 	.word	0xffffffff


	//   ....[3]....
        /*0050*/ 	.word	0xffffffff


	//   ....[4]....
        /*0054*/ 	.word	0xffffffff


	//   ....[5]....
        /*0058*/ 	.word	0xffffffff


	//----- nvinfo : EIATTR_COOP_GROUP_INSTR_OFFSETS
	.align		4
.L_29:
        /*005c*/ 	.byte	0x04, 0x28
        /*005e*/ 	.short	(.L_31 - .L_30)


	//   ....[0]....
.L_30:
        /*0060*/ 	.word	0x00000060


	//   ....[1]....
        /*0064*/ 	.word	0x00000070


	//   ....[2]....
        /*0068*/ 	.word	0x00000130


	//   ....[3]....
        /*006c*/ 	.word	0x00000500


	//   ....[4]....
        /*0070*/ 	.word	0x00000a20


	//   ....[5]....
        /*0074*/ 	.word	0x00001460


	//----- nvinfo : EIATTR_REG_RECONFIG
	.align		4
.L_31:
        /*0078*/ 	.byte	0x01, 0x54
	.zero		2


	//----- nvinfo : EIATTR_SYSCALL_OFFSETS
	.align		4
        /*007c*/ 	.byte	0x04, 0x46
        /*007e*/ 	.short	(.L_33 - .L_32)


	//   ....[0]....
.L_32:
        /*0080*/ 	.word	0x00001620


	//----- nvinfo : EIATTR_MBARRIER_INSTR_OFFSETS
	.align		4
.L_33:
        /*0084*/ 	.byte	0x04, 0x39
        /*0086*/ 	.short	(.L_35 - .L_34)


	//   ....[0]....
.L_34:
        /*0088*/ 	.word	0x00000250
        /*008c*/ 	.word	0x000000ff
        /*0090*/ 	.word	0x00000000
        /*0094*/ 	.short	0x0100
        /*0096*/ 	.byte	0x08
	.zero		1


	//   ....[1]....
        /*0098*/ 	.word	0x00000260
        /*009c*/ 	.word	0x000000ff
        /*00a0*/ 	.word	0x000000a0
        /*00a4*/ 	.short	0x0100
        /*00a6*/ 	.byte	0x08
	.zero		1


	//   ....[2]....
        /*00a8*/ 	.word	0x00000270
        /*00ac*/ 	.word	0x000000ff
        /*00b0*/ 	.word	0x00000008
        /*00b4*/ 	.short	0x0100
        /*00b6*/ 	.byte	0x08
	.zero		1


	//   ....[3]....
        /*00b8*/ 	.word	0x00000280
        /*00bc*/ 	.word	0x000000ff
        /*00c0*/ 	.word	0x000000a8
        /*00c4*/ 	.short	0x0100
        /*00c6*/ 	.byte	0x08
	.zero		1


	//   ....[4]....
        /*00c8*/ 	.word	0x00000290
        /*00cc*/ 	.word	0x000000ff
        /*00d0*/ 	.word	0x00000010
        /*00d4*/ 	.short	0x0100
        /*00d6*/ 	.byte	0x08
	.zero		1


	//   ....[5]....
        /*00d8*/ 	.word	0x000002a0
        /*00dc*/ 	.word	0x000000ff
        /*00e0*/ 	.word	0x000000b0
        /*00e4*/ 	.short	0x0100
        /*00e6*/ 	.byte	0x08
	.zero		1


	//   ....[6]....
        /*00e8*/ 	.word	0x000002b0
        /*00ec*/ 	.word	0x000000ff
        /*00f0*/ 	.word	0x00000018
        /*00f4*/ 	.short	0x0100
        /*00f6*/ 	.byte	0x08
	.zero		1


	//   ....[7]....
        /*00f8*/ 	.word	0x000002c0
        /*00fc*/ 	.word	0x000000ff
        /*0100*/ 	.word	0x000000b8
        /*0104*/ 	.short	0x0100
        /*0106*/ 	.byte	0x08
	.zero		1


	//   ....[8]....
        /*0108*/ 	.word	0x000002d0
        /*010c*/ 	.word	0x000000ff
        /*0110*/ 	.word	0x00000020
        /*0114*/ 	.short	0x0100
        /*0116*/ 	.byte	0x08
	.zero		1


	//   ....[9]....
        /*0118*/ 	.word	0x000002e0
        /*011c*/ 	.word	0x000000ff
        /*0120*/ 	.word	0x000000c0
        /*0124*/ 	.short	0x0100
        /*0126*/ 	.byte	0x08
	.zero		1


	//   ....[10]....
        /*0128*/ 	.word	0x000002f0
        /*012c*/ 	.word	0x000000ff
        /*0130*/ 	.word	0x00000028
        /*0134*/ 	.short	0x0100
        /*0136*/ 	.byte	0x08
	.zero		1


	//   ....[11]....
        /*0138*/ 	.word	0x00000300
        /*013c*/ 	.word	0x000000ff
        /*0140*/ 	.word	0x000000c8
        /*0144*/ 	.short	0x0100
        /*0146*/ 	.byte	0x08
	.zero		1


	//   ....[12]....
        /*0148*/ 	.word	0x00000310
        /*014c*/ 	.word	0x000000ff
        /*0150*/ 	.word	0x00000030
        /*0154*/ 	.short	0x0100
        /*0156*/ 	.byte	0x08
	.zero		1


	//   ....[13]....
        /*0158*/ 	.word	0x00000320
        /*015c*/ 	.word	0x000000ff
        /*0160*/ 	.word	0x000000d0
        /*0164*/ 	.short	0x0100
        /*0166*/ 	.byte	0x08
	.zero		1


	//   ....[14]....
        /*0168*/ 	.word	0x00000330
        /*016c*/ 	.word	0x000000ff
        /*0170*/ 	.word	0x00000038
        /*0174*/ 	.short	0x0100
        /*0176*/ 	.byte	0x08
	.zero		1


	//   ....[15]....
        /*0178*/ 	.word	0x00000340
        /*017c*/ 	.word	0x000000ff
        /*0180*/ 	.word	0x000000d8
        /*0184*/ 	.short	0x0100
        /*0186*/ 	.byte	0x08
	.zero		1


	//   ....[16]....
        /*0188*/ 	.word	0x00000350
        /*018c*/ 	.word	0x000000ff
        /*0190*/ 	.word	0x00000040
        /*0194*/ 	.short	0x0100
        /*0196*/ 	.byte	0x08
	.zero		1


	//   ....[17]....
        /*0198*/ 	.word	0x00000360
        /*019c*/ 	.word	0x000000ff
        /*01a0*/ 	.word	0x000000e0
        /*01a4*/ 	.short	0x0100
        /*01a6*/ 	.byte	0x08
	.zero		1


	//   ....[18]....
        /*01a8*/ 	.word	0x00000370
        /*01ac*/ 	.word	0x000000ff
        /*01b0*/ 	.word	0x00000048
        /*01b4*/ 	.short	0x0100
        /*01b6*/ 	.byte	0x08
	.zero		1


	//   ....[19]....
        /*01b8*/ 	.word	0x00000380
        /*01bc*/ 	.word	0x000000ff
        /*01c0*/ 	.word	0x000000e8
        /*01c4*/ 	.short	0x0100
        /*01c6*/ 	.byte	0x08
	.zero		1


	//   ....[20]....
        /*01c8*/ 	.word	0x00000390
        /*01cc*/ 	.word	0x000000ff
        /*01d0*/ 	.word	0x00000050
        /*01d4*/ 	.short	0x0100
        /*01d6*/ 	.byte	0x08
	.zero		1


	//   ....[21]....
        /*01d8*/ 	.word	0x000003a0
        /*01dc*/ 	.word	0x000000ff
        /*01e0*/ 	.word	0x000000f0
        /*01e4*/ 	.short	0x0100
        /*01e6*/ 	.byte	0x08
	.zero		1


	//   ....[22]....
        /*01e8*/ 	.word	0x000003b0
        /*01ec*/ 	.word	0x000000ff
        /*01f0*/ 	.word	0x00000058
        /*01f4*/ 	.short	0x0100
        /*01f6*/ 	.byte	0x08
	.zero		1


	//   ....[23]....
        /*01f8*/ 	.word	0x000003c0
        /*01fc*/ 	.word	0x000000ff
        /*0200*/ 	.word	0x000000f8
        /*0204*/ 	.short	0x0100
        /*0206*/ 	.byte	0x08
	.zero		1


	//   ....[24]....
        /*0208*/ 	.word	0x000003d0
        /*020c*/ 	.word	0x000000ff
        /*0210*/ 	.word	0x00000060
        /*0214*/ 	.short	0x0100
        /*0216*/ 	.byte	0x08
	.zero		1


	//   ....[25]....
        /*0218*/ 	.word	0x000003e0
        /*021c*/ 	.word	0x000000ff
        /*0220*/ 	.word	0x00000100
        /*0224*/ 	.short	0x0100
        /*0226*/ 	.byte	0x08
	.zero		1


	//   ....[26]....
        /*0228*/ 	.word	0x000003f0
        /*022c*/ 	.word	0x000000ff
        /*0230*/ 	.word	0x00000068
        /*0234*/ 	.short	0x0100
        /*0236*/ 	.byte	0x08
	.zero		1


	//   ....[27]....
        /*0238*/ 	.word	0x00000400
        /*023c*/ 	.word	0x000000ff
        /*0240*/ 	.word	0x00000108
        /*0244*/ 	.short	0x0100
        /*0246*/ 	.byte	0x08
	.zero		1


	//   ....[28]....
        /*0248*/ 	.word	0x00000410
        /*024c*/ 	.word	0x000000ff
        /*0250*/ 	.word	0x00000070
        /*0254*/ 	.short	0x0100
        /*0256*/ 	.byte	0x08
	.zero		1


	//   ....[29]....
        /*0258*/ 	.word	0x00000420
        /*025c*/ 	.word	0x000000ff
        /*0260*/ 	.word	0x00000110
        /*0264*/ 	.short	0x0100
        /*0266*/ 	.byte	0x08
	.zero		1


	//   ....[30]....
        /*0268*/ 	.word	0x00000430
        /*026c*/ 	.word	0x000000ff
        /*0270*/ 	.word	0x00000078
        /*0274*/ 	.short	0x0100
        /*0276*/ 	.byte	0x08
	.zero		1


	//   ....[31]....
        /*0278*/ 	.word	0x00000440
        /*027c*/ 	.word	0x000000ff
        /*0280*/ 	.word	0x00000118
        /*0284*/ 	.short	0x0100
        /*0286*/ 	.byte	0x08
	.zero		1


	//   ....[32]....
        /*0288*/ 	.word	0x00000450
        /*028c*/ 	.word	0x000000ff
        /*0290*/ 	.word	0x00000080
        /*0294*/ 	.short	0x0100
        /*0296*/ 	.byte	0x08
	.zero		1


	//   ....[33]....
        /*0298*/ 	.word	0x00000460
        /*029c*/ 	.word	0x000000ff
        /*02a0*/ 	.word	0x00000120
        /*02a4*/ 	.short	0x0100
        /*02a6*/ 	.byte	0x08
	.zero		1


	//   ....[34]....
        /*02a8*/ 	.word	0x00000470
        /*02ac*/ 	.word	0x000000ff
        /*02b0*/ 	.word	0x00000088
        /*02b4*/ 	.short	0x0100
        /*02b6*/ 	.byte	0x08
	.zero		1


	//   ....[35]....
        /*02b8*/ 	.word	0x00000480
        /*02bc*/ 	.word	0x000000ff
        /*02c0*/ 	.word	0x00000128
        /*02c4*/ 	.short	0x0100
        /*02c6*/ 	.byte	0x08
	.zero		1


	//   ....[36]....
        /*02c8*/ 	.word	0x00000490
        /*02cc*/ 	.word	0x000000ff
        /*02d0*/ 	.word	0x00000090
        /*02d4*/ 	.short	0x0100
        /*02d6*/ 	.byte	0x08
	.zero		1


	//   ....[37]....
        /*02d8*/ 	.word	0x000004a0
        /*02dc*/ 	.word	0x000000ff
        /*02e0*/ 	.word	0x00000130
        /*02e4*/ 	.short	0x0100
        /*02e6*/ 	.byte	0x08
	.zero		1


	//   ....[38]....
        /*02e8*/ 	.word	0x000004b0
        /*02ec*/ 	.word	0x000000ff
        /*02f0*/ 	.word	0x00000098
        /*02f4*/ 	.short	0x0100
        /*02f6*/ 	.byte	0x08
	.zero		1


	//   ....[39]....
        /*02f8*/ 	.word	0x000004c0
        /*02fc*/ 	.word	0x000000ff
        /*0300*/ 	.word	0x00000138
        /*0304*/ 	.short	0x0100
        /*0306*/ 	.byte	0x08
	.zero		1


	//   ....[40]....
        /*0308*/ 	.word	0x00000920
        /*030c*/ 	.word	0x000000ff
        /*0310*/ 	.word	0x00000150
        /*0314*/ 	.short	0x0100
        /*0316*/ 	.byte	0x06
	.zero		1


	//   ....[41]....
        /*0318*/ 	.word	0x000009b0
        /*031c*/ 	.word	0x000000ff
        /*0320*/ 	.word	0x00000158
        /*0324*/ 	.short	0x0100
        /*0326*/ 	.byte	0x06
	.zero		1


	//   ....[42]....
        /*0328*/ 	.word	0x000016a0
        /*032c*/ 	.word	0x00000003
        /*0330*/ 	.word	0x00000000
        /*0334*/ 	.short	0x010a
        /*0336*/ 	.byte	0x3f
	.zero		1


	//   ....[43]....
        /*0338*/ 	.word	0x000016e0
        /*033c*/ 	.word	0x00000003
        /*0340*/ 	.word	0x00000000
        /*0344*/ 	.short	0x010a
        /*0346*/ 	.byte	0x3f
	.zero		1


	//   ....[44]....
        /*0348*/ 	.word	0x00001b60
        /*034c*/ 	.word	0x000000ff
        /*0350*/ 	.word	0x00000000
        /*0354*/ 	.short	0x010a
        /*0356*/ 	.byte	0x07
	.zero		1


	//   ....[45]....
        /*0358*/ 	.word	0x00001ba0
        /*035c*/ 	.word	0x000000ff
        /*0360*/ 	.word	0x00000000
        /*0364*/ 	.short	0x010a
        /*0366*/ 	.byte	0x07
	.zero		1


	//   ....[46]....
        /*0368*/ 	.word	0x00001ee0
        /*036c*/ 	.word	0x00000006
        /*0370*/ 	.word	0x00000000
        /*0374*/ 	.short	0x0101
        /*0376*/ 	.byte	0x3f
	.zero		1


	//   ....[47]....
        /*0378*/ 	.word	0x000020a0
        /*037c*/ 	.word	0x00000000
        /*0380*/ 	.word	0x00000000
        /*0384*/ 	.short	0x0101
        /*0386*/ 	.byte	0x3f
	.zero		1


	//   ....[48]....
        /*0388*/ 	.word	0x0000a640
        /*038c*/ 	.word	0x00000014
        /*0390*/ 	.word	0x000000a0
        /*0394*/ 	.short	0x010a
        /*0396*/ 	.byte	0x3f
	.zero		1


	//   ....[49]....
        /*0398*/ 	.word	0x0000a9c0
        /*039c*/ 	.word	0x00000003
        /*03a0*/ 	.word	0x00000158
        /*03a4*/ 	.short	0x0101
        /*03a6*/ 	.byte	0x3f
	.zero		1


	//   ....[50]....
        /*03a8*/ 	.word	0x0000b110
        /*03ac*/ 	.word	0x00000007
        /*03b0*/ 	.word	0x00000000
        /*03b4*/ 	.short	0x010a
        /*03b6*/ 	.byte	0x3f
	.zero		1


	//   ....[51]....
        /*03b8*/ 	.word	0x0000b190
        /*03bc*/ 	.word	0x00000008
        /*03c0*/ 	.word	0x00000000
        /*03c4*/ 	.short	0x010a
        /*03c6*/ 	.byte	0x3f
	.zero		1


	//   ....[52]....
        /*03c8*/ 	.word	0x0000b220
        /*03cc*/ 	.word	0x00000009
        /*03d0*/ 	.word	0x00000000
        /*03d4*/ 	.short	0x010a
        /*03d6*/ 	.byte	0x3f
	.zero		1


	//   ....[53]....
        /*03d8*/ 	.word	0x0000b2b0
        /*03dc*/ 	.word	0x00000008
        /*03e0*/ 	.word	0x00000000
        /*03e4*/ 	.short	0x010a
        /*03e6*/ 	.byte	0x3f
	.zero		1


	//   ....[54]....
        /*03e8*/ 	.word	0x0000b340
        /*03ec*/ 	.word	0x00000009
        /*03f0*/ 	.word	0x00000000
        /*03f4*/ 	.short	0x010a
        /*03f6*/ 	.byte	0x3f
	.zero		1


	//   ....[55]....
        /*03f8*/ 	.word	0x0000b3d0
        /*03fc*/ 	.word	0x00000008
        /*0400*/ 	.word	0x00000000
        /*0404*/ 	.short	0x010a
        /*0406*/ 	.byte	0x3f
	.zero		1


	//   ....[56]....
        /*0408*/ 	.word	0x0000b460
        /*040c*/ 	.word	0x00000009
        /*0410*/ 	.word	0x00000000
        /*0414*/ 	.short	0x010a
        /*0416*/ 	.byte	0x3f
	.zero		1


	//   ....[57]....
        /*0418*/ 	.word	0x0000b4f0
        /*041c*/ 	.word	0x00000008
        /*0420*/ 	.word	0x00000000
        /*0424*/ 	.short	0x010a
        /*0426*/ 	.byte	0x3f
	.zero		1


	//   ....[58]....
        /*0428*/ 	.word	0x0000b580
        /*042c*/ 	.word	0x00000009
        /*0430*/ 	.word	0x00000000
        /*0434*/ 	.short	0x010a
        /*0436*/ 	.byte	0x3f
	.zero		1


	//   ....[59]....
        /*0438*/ 	.word	0x0000b610
        /*043c*/ 	.word	0x00000008
        /*0440*/ 	.word	0x00000000
        /*0444*/ 	.short	0x010a
        /*0446*/ 	.byte	0x3f
	.zero		1


	//   ....[60]....
        /*0448*/ 	.word	0x0000b6a0
        /*044c*/ 	.word	0x00000009
        /*0450*/ 	.word	0x00000000
        /*0454*/ 	.short	0x010a
        /*0456*/ 	.byte	0x3f
	.zero		1


	//   ....[61]....
        /*0458*/ 	.word	0x0000b730
        /*045c*/ 	.word	0x00000008
        /*0460*/ 	.word	0x00000000
        /*0464*/ 	.short	0x010a
        /*0466*/ 	.byte	0x3f
	.zero		1


	//   ....[62]....
        /*0468*/ 	.word	0x0000b7c0
        /*046c*/ 	.word	0x00000009
        /*0470*/ 	.word	0x00000000
        /*0474*/ 	.short	0x010a
        /*0476*/ 	.byte	0x3f
	.zero		1


	//   ....[63]....
        /*0478*/ 	.word	0x0000b850
        /*047c*/ 	.word	0x00000008
        /*0480*/ 	.word	0x00000000
        /*0484*/ 	.short	0x010a
        /*0486*/ 	.byte	0x3f
	.zero		1


	//   ....[64]....
        /*0488*/ 	.word	0x0000b8e0
        /*048c*/ 	.word	0x00000009
        /*0490*/ 	.word	0x00000000
        /*0494*/ 	.short	0x010a
        /*0496*/ 	.byte	0x3f
	.zero		1


	//   ....[65]....
        /*0498*/ 	.word	0x0000b970
        /*049c*/ 	.word	0x00000008
        /*04a0*/ 	.word	0x00000000
        /*04a4*/ 	.short	0x010a
        /*04a6*/ 	.byte	0x3f
	.zero		1


	//   ....[66]....
        /*04a8*/ 	.word	0x0000ba00
        /*04ac*/ 	.word	0x00000009
        /*04b0*/ 	.word	0x00000000
        /*04b4*/ 	.short	0x010a
        /*04b6*/ 	.byte	0x3f
	.zero		1


	//   ....[67]....
        /*04b8*/ 	.word	0x0000ba90
        /*04bc*/ 	.word	0x00000008
        /*04c0*/ 	.word	0x00000000
        /*04c4*/ 	.short	0x010a
        /*04c6*/ 	.byte	0x3f
	.zero		1


	//   ....[68]....
        /*04c8*/ 	.word	0x0000bb20
        /*04cc*/ 	.word	0x0000000b
        /*04d0*/ 	.word	0x00000000
        /*04d4*/ 	.short	0x010a
        /*04d6*/ 	.byte	0x3f
	.zero		1


	//   ....[69]....
        /*04d8*/ 	.word	0x0000bbb0
        /*04dc*/ 	.word	0x00000003
        /*04e0*/ 	.word	0x00000000
        /*04e4*/ 	.short	0x010a
        /*04e6*/ 	.byte	0x3f
	.zero		1


	//   ....[70]....
        /*04e8*/ 	.word	0x0000bc10
        /*04ec*/ 	.word	0x00000003
        /*04f0*/ 	.word	0x00000000
        /*04f4*/ 	.short	0x010a
        /*04f6*/ 	.byte	0x3f
	.zero		1


	//   ....[71]....
        /*04f8*/ 	.word	0x0000bc70
        /*04fc*/ 	.word	0x00000006
        /*0500*/ 	.word	0x00000000
        /*0504*/ 	.short	0x010a
        /*0506*/ 	.byte	0x3f
	.zero		1


	//   ....[72]....
        /*0508*/ 	.word	0x0000bd40
        /*050c*/ 	.word	0x00000014
        /*0510*/ 	.word	0x000000a0
        /*0514*/ 	.short	0x010a
        /*0516*/ 	.byte	0x3f
	.zero		1


	//   ....[73]....
        /*0518*/ 	.word	0x0000be10
        /*051c*/ 	.word	0x00000007
        /*0520*/ 	.word	0x00000000
        /*0524*/ 	.short	0x010a
        /*0526*/ 	.byte	0x3f
	.zero		1


	//   ....[74]....
        /*0528*/ 	.word	0x0000be60
        /*052c*/ 	.word	0x00000008
        /*0530*/ 	.word	0x00000000
        /*0534*/ 	.short	0x010a
        /*0536*/ 	.byte	0x3f
	.zero		1


	//   ....[75]....
        /*0538*/ 	.word	0x0000beb0
        /*053c*/ 	.word	0x00000009
        /*0540*/ 	.word	0x00000000
        /*0544*/ 	.short	0x010a
        /*0546*/ 	.byte	0x3f
	.zero		1


	//   ....[76]....
        /*0548*/ 	.word	0x0000bf00
        /*054c*/ 	.word	0x00000008
        /*0550*/ 	.word	0x00000000
        /*0554*/ 	.short	0x010a
        /*0556*/ 	.byte	0x3f
	.zero		1


	//   ....[77]....
        /*0558*/ 	.word	0x0000bf50
        /*055c*/ 	.word	0x00000009
        /*0560*/ 	.word	0x00000000
        /*0564*/ 	.short	0x010a
        /*0566*/ 	.byte	0x3f
	.zero		1


	//   ....[78]....
        /*0568*/ 	.word	0x0000bfa0
        /*056c*/ 	.word	0x00000008
        /*0570*/ 	.word	0x00000000
        /*0574*/ 	.short	0x010a
        /*0576*/ 	.byte	0x3f
	.zero		1


	//   ....[79]....
        /*0578*/ 	.word	0x0000bff0
        /*057c*/ 	.word	0x00000009
        /*0580*/ 	.word	0x00000000
        /*0584*/ 	.short	0x010a
        /*0586*/ 	.byte	0x3f
	.zero		1


	//   ....[80]....
        /*0588*/ 	.word	0x0000c040
        /*058c*/ 	.word	0x00000008
        /*0590*/ 	.word	0x00000000
        /*0594*/ 	.short	0x010a
        /*0596*/ 	.byte	0x3f
	.zero		1


	//   ....[81]....
        /*0598*/ 	.word	0x0000c090
        /*059c*/ 	.word	0x00000009
        /*05a0*/ 	.word	0x00000000
        /*05a4*/ 	.short	0x010a
        /*05a6*/ 	.byte	0x3f
	.zero		1


	//   ....[82]....
        /*05a8*/ 	.word	0x0000c0e0
        /*05ac*/ 	.word	0x00000008
        /*05b0*/ 	.word	0x00000000
        /*05b4*/ 	.short	0x010a
        /*05b6*/ 	.byte	0x3f
	.zero		1


	//   ....[83]....
        /*05b8*/ 	.word	0x0000c130
        /*05bc*/ 	.word	0x00000009
        /*05c0*/ 	.word	0x00000000
        /*05c4*/ 	.short	0x010a
        /*05c6*/ 	.byte	0x3f
	.zero		1


	//   ....[84]....
        /*05c8*/ 	.word	0x0000c180
        /*05cc*/ 	.word	0x00000008
        /*05d0*/ 	.word	0x00000000
        /*05d4*/ 	.short	0x010a
        /*05d6*/ 	.byte	0x3f
	.zero		1


	//   ....[85]....
        /*05d8*/ 	.word	0x0000c1d0
        /*05dc*/ 	.word	0x00000009
        /*05e0*/ 	.word	0x00000000
        /*05e4*/ 	.short	0x010a
        /*05e6*/ 	.byte	0x3f
	.zero		1


	//   ....[86]....
        /*05e8*/ 	.word	0x0000c220
        /*05ec*/ 	.word	0x00000008
        /*05f0*/ 	.word	0x00000000
        /*05f4*/ 	.short	0x010a
        /*05f6*/ 	.byte	0x3f
	.zero		1


	//   ....[87]....
        /*05f8*/ 	.word	0x0000c270
        /*05fc*/ 	.word	0x00000009
        /*0600*/ 	.word	0x00000000
        /*0604*/ 	.short	0x010a
        /*0606*/ 	.byte	0x3f
	.zero		1


	//   ....[88]....
        /*0608*/ 	.word	0x0000c2c0
        /*060c*/ 	.word	0x00000008
        /*0610*/ 	.word	0x00000000
        /*0614*/ 	.short	0x010a
        /*0616*/ 	.byte	0x3f
	.zero		1


	//   ....[89]....
        /*0618*/ 	.word	0x0000c310
        /*061c*/ 	.word	0x00000009
        /*0620*/ 	.word	0x00000000
        /*0624*/ 	.short	0x010a
        /*0626*/ 	.byte	0x3f
	.zero		1


	//   ....[90]....
        /*0628*/ 	.word	0x0000c360
        /*062c*/ 	.word	0x00000008
        /*0630*/ 	.word	0x00000000
        /*0634*/ 	.short	0x010a
        /*0636*/ 	.byte	0x3f
	.zero		1


	//   ....[91]....
        /*0638*/ 	.word	0x0000c3b0
        /*063c*/ 	.word	0x0000000b
        /*0640*/ 	.word	0x00000000
        /*0644*/ 	.short	0x010a
        /*0646*/ 	.byte	0x3f
	.zero		1


	//----- nvinfo : EIATTR_NUM_MBARRIERS
	.align		4
.L_35:
        /*0648*/ 	.byte	0x03, 0x38
        /*064a*/ 	.short	0x002a


	//----- nvinfo : EIATTR_EXIT_INSTR_OFFSETS
	.align		4
        /*064c*/ 	.byte	0x04, 0x1c
        /*064e*/ 	.short	(.L_37 - .L_36)


	//   ....[0]....
.L_36:
        /*0650*/ 	.word	0x00000b80


	//   ....[1]....
        /*0654*/ 	.word	0x00001390


	//   ....[2]....
        /*0658*/ 	.word	0x00009d70


	//   ....[3]....
        /*065c*/ 	.word	0x0000a2d0


	//   ....[4]....
        /*0660*/ 	.word	0x0000bc00


	//----- nvinfo : EIATTR_MAX_THREADS
	.align		4
.L_37:
        /*0664*/ 	.byte	0x04, 0x05
        /*0666*/ 	.short	(.L_39 - .L_38)
.L_38:
        /*0668*/ 	.word	0x00000180
        /*066c*/ 	.word	0x00000001
        /*0670*/ 	.word	0x00000001


	//----- nvinfo : EIATTR_CRS_STACK_SIZE
	.align		4
.L_39:
        /*0674*/ 	.byte	0x04, 0x1e
        /*0676*/ 	.short	(.L_41 - .L_40)
.L_40:
        /*0678*/ 	.word	0x00000000


	//----- nvinfo : EIATTR_CBANK_PARAM_SIZE
	.align		4
.L_41:
        /*067c*/ 	.byte	0x03, 0x19
        /*067e*/ 	.short	0x0470


	//----- nvinfo : EIATTR_PARAM_CBANK
	.align		4
        /*0680*/ 	.byte	0x04, 0x0a
        /*0682*/ 	.short	(.L_43 - .L_42)
	.align		4
.L_42:
        /*0684*/ 	.word	index@(.nv.constant0._ZN7cutlass13device_kernelINS_4gemm6kernel13GemmUniversalIN4cute5tupleIJiiiiEEENS1_10collective13CollectiveMmaINS1_34MainloopSm90TmaGmmaWarpSpecializedILi20ENS5_IJNS4_1CILi2EEENSA_ILi1EEESC_EEENS1_35KernelTmaWarpSpecializedCooperativeEEENS5_IJNSA_ILi128EEENSA_ILi224EEENSA_ILi16EEEEEENS_6half_tENS5_IJlSC_lEEESK_SL_NS4_8TiledMMAINS4_8MMA_AtomIJNS4_4SM904GMMA25MMA_64x32x16_F32F16F16_SSILNSP_5MajorE0ELSR_0ELNSP_7ScaleInE1ELSS_1EEEEEENS4_6LayoutISD_NS5_IJSC_NSA_ILi0EEESW_EEEEENS5_IJNS4_10UnderscoreESZ_SZ_EEEEENS4_13SM90_TMA_LOADENS4_14ComposedLayoutINS4_7SwizzleILi1ELi4ELi3EEENS4_18smem_ptr_flag_bitsILi16EEENSV_INS5_IJNSA_ILi8EEESI_EEENS5_IJSI_SC_EEEEEEEvNS4_8identityENS4_23SM90_TMA_LOAD_MULTICASTES1C_vS1D_EENS_8epilogue10collective6detail29Sm90TmaWarpSpecializedAdapterINS1H_15DefaultEpilogueISK_SL_SL_NS1G_6thread17LinearCombinationISK_Li1EffLNS1L_9ScaleType4KindE0ELNS_15FloatRoundStyleE2ESK_EENS1_15EpilogueDefaultEEEEEvvEEEEvNT_6ParamsE)
        /*0688*/ 	.short	0x0210
        /*068a*/ 	.short	0x0470


	//----- nvinfo : EIATTR_SW_WAR
	.align		4
.L_43:
        /*068c*/ 	.byte	0x04, 0x36
        /*068e*/ 	.short	(.L_45 - .L_44)
.L_44:
        /*0690*/ 	.word	0x00000008
.L_45:


//--------------------- .nv.callgraph             --------------------------
	.section	.nv.callgraph,"",@"SHT_CUDA_CALLGRAPH"
	.align	4
	.sectionentsize	8
	.align		4
        /*0000*/ 	.word	0x00000000
	.align		4
        /*0004*/ 	.word	0xffffffff
	.align		4
        /*0008*/ 	.word	index@(_ZN7cutlass13device_kernelINS_4gemm6kernel13GemmUniversalIN4cute5tupleIJiiiiEEENS1_10collective13CollectiveMmaINS1_34MainloopSm90TmaGmmaWarpSpecializedILi20ENS5_IJNS4_1CILi2EEENSA_ILi1EEESC_EEENS1_35KernelTmaWarpSpecializedCooperativeEEENS5_IJNSA_ILi128EEENSA_ILi224EEENSA_ILi16EEEEEENS_6half_tENS5_IJlSC_lEEESK_SL_NS4_8TiledMMAINS4_8MMA_AtomIJNS4_4SM904GMMA25MMA_64x32x16_F32F16F16_SSILNSP_5MajorE0ELSR_0ELNSP_7ScaleInE1ELSS_1EEEEEENS4_6LayoutISD_NS5_IJSC_NSA_ILi0EEESW_EEEEENS5_IJNS4_10UnderscoreESZ_SZ_EEEEENS4_13SM90_TMA_LOADENS4_14ComposedLayoutINS4_7SwizzleILi1ELi4ELi3EEENS4_18smem_ptr_flag_bitsILi16EEENSV_INS5_IJNSA_ILi8EEESI_EEENS5_IJSI_SC_EEEEEEEvNS4_8identityENS4_23SM90_TMA_LOAD_MULTICASTES1C_vS1D_EENS_8epilogue10collective6detail29Sm90TmaWarpSpecializedAdapterINS1H_15DefaultEpilogueISK_SL_SL_NS1G_6thread17LinearCombinationISK_Li1EffLNS1L_9ScaleType4KindE0ELNS_15FloatRoundStyleE2ESK_EENS1_15EpilogueDefaultEEEEEvvEEEEvNT_6ParamsE)
	.align		4
        /*000c*/ 	.word	index@(__assertfail)
	.align		4
        /*0010*/ 	.word	0x00000000
	.align		4
        /*0014*/ 	.word	0xfffffffe
	.align		4
        /*0018*/ 	.word	0x00000000
	.align		4
        /*001c*/ 	.word	0xfffffffd
	.align		4
        /*0020*/ 	.word	0x00000000
	.align		4
        /*0024*/ 	.word	0xfffffffc


//--------------------- .nv.constant4             --------------------------
	.section	.nv.constant4,"a",@progbits
	.align	8
	.align		8
.nv.constant4:
        /*0000*/ 	.dword	__assertfail
	.align		8
        /*0008*/ 	.dword	__unnamed_1
	.align		8
        /*0010*/ 	.dword	_ZN39_INTERNAL_6f86f7c7_4_k_cu_35bca79e_79474cuda3std3__45__cpo5beginE
	.align		8
        /*0018*/ 	.dword	_ZN39_INTERNAL_6f86f7c7_4_k_cu_35bca79e_79474cuda3std3__45__cpo3endE
	.align		8
        /*0020*/ 	.dword	_ZN39_INTERNAL_6f86f7c7_4_k_cu_35bca79e_79474cuda3std3__45__cpo6cbeginE
	.align		8
        /*0028*/ 	.dword	_ZN39_INTERNAL_6f86f7c7_4_k_cu_35bca79e_79474cuda3std3__45__cpo4cendE
	.align		8
        /*0030*/ 	.dword	_ZN39_INTERNAL_6f86f7c7_4_k_cu_35bca79e_79474cuda3std3__441_GLOBAL__N__6f86f7c7_4_k_cu_35bca79e_79476ignoreE
	.align		8
        /*0038*/ 	.dword	_ZN39_INTERNAL_6f86f7c7_4_k_cu_35bca79e_79474cuda3std3__419piecewise_constructE
	.align		8
        /*0040*/ 	.dword	_ZN39_INTERNAL_6f86f7c7_4_k_cu_35bca79e_79474cuda3std3__48in_placeE
	.align		8
        /*0048*/ 	.dword	_ZN39_INTERNAL_6f86f7c7_4_k_cu_35bca79e_79474cuda3std6ranges3__45__cpo4swapE
	.align		8
        /*0050*/ 	.dword	_ZN39_INTERNAL_6f86f7c7_4_k_cu_35bca79e_79474cuda3std6ranges3__45__cpo9iter_moveE
	.align		8
        /*0058*/ 	.dword	_ZN39_INTERNAL_6f86f7c7_4_k_cu_35bca79e_79474cute7productE
	.align		8
        /*0060*/ 	.dword	_ZN39_INTERNAL_6f86f7c7_4_k_cu_35bca79e_79474cute1_E
	.align		8
        /*0068*/ 	.dword	$str$22
	.align		8
        /*0070*/ 	.dword	$str$23


//--------------------- .text._ZN7cutlass13device_kernelINS_4gemm6kernel13GemmUniversalIN4cute5tupleIJiiiiEEENS1_10collective13CollectiveMmaINS1_34MainloopSm90TmaGmmaWarpSpecializedILi20ENS5_IJNS4_1CILi2EEENSA_ILi1EEESC_EEENS1_35KernelTmaWarpSpecializedCooperativeEEENS5_IJNSA_ILi128EEENSA_ILi224EEENSA_ILi16EEEEEENS_6half_tENS5_IJlSC_lEEESK_SL_NS4_8TiledMMAINS4_8MMA_AtomIJNS4_4SM904GMMA25MMA_64x32x16_F32F16F16_SSILNSP_5MajorE0ELSR_0ELNSP_7ScaleInE1ELSS_1EEEEEENS4_6LayoutISD_NS5_IJSC_NSA_ILi0EEESW_EEEEENS5_IJNS4_10UnderscoreESZ_SZ_EEEEENS4_13SM90_TMA_LOADENS4_14ComposedLayoutINS4_7SwizzleILi1ELi4ELi3EEENS4_18smem_ptr_flag_bitsILi16EEENSV_INS5_IJNSA_ILi8EEESI_EEENS5_IJSI_SC_EEEEEEEvNS4_8identityENS4_23SM90_TMA_LOAD_MULTICASTES1C_vS1D_EENS_8epilogue10collective6detail29Sm90TmaWarpSpecializedAdapterINS1H_15DefaultEpilogueISK_SL_SL_NS1G_6thread17LinearCombinationISK_Li1EffLNS1L_9ScaleType4KindE0ELNS_15FloatRoundStyleE2ESK_EENS1_15EpilogueDefaultEEEEEvvEEEEvNT_6ParamsE --------------------------
	.section	.text._ZN7cutlass13device_kernelINS_4gemm6kernel13GemmUniversalIN4cute5tupleIJiiiiEEENS1_10collective13CollectiveMmaINS1_34MainloopSm90TmaGmmaWarpSpecializedILi20ENS5_IJNS4_1CILi2EEENSA_ILi1EEESC_EEENS1_35KernelTmaWarpSpecializedCooperativeEEENS5_IJNSA_ILi128EEENSA_ILi224EEENSA_ILi16EEEEEENS_6half_tENS5_IJlSC_lEEESK_SL_NS4_8TiledMMAINS4_8MMA_AtomIJNS4_4SM904GMMA25MMA_64x32x16_F32F16F16_SSILNSP_5MajorE0ELSR_0ELNSP_7ScaleInE1ELSS_1EEEEEENS4_6LayoutISD_NS5_IJSC_NSA_ILi0EEESW_EEEEENS5_IJNS4_10UnderscoreESZ_SZ_EEEEENS4_13SM90_TMA_LOADENS4_14ComposedLayoutINS4_7SwizzleILi1ELi4ELi3EEENS4_18smem_ptr_flag_bitsILi16EEENSV_INS5_IJNSA_ILi8EEESI_EEENS5_IJSI_SC_EEEEEEEvNS4_8identityENS4_23SM90_TMA_LOAD_MULTICASTES1C_vS1D_EENS_8epilogue10collective6detail29Sm90TmaWarpSpecializedAdapterINS1H_15DefaultEpilogueISK_SL_SL_NS1G_6thread17LinearCombinationISK_Li1EffLNS1L_9ScaleType4KindE0ELNS_15FloatRoundStyleE2ESK_EENS1_15EpilogueDefaultEEEEEvvEEEEvNT_6ParamsE,"ax",@progbits
	.align	128
.text._ZN7cutlass13device_kernelINS_4gemm6kernel13GemmUniversalIN4cute5tupleIJiiiiEEENS1_10collective13CollectiveMmaINS1_34MainloopSm90TmaGmmaWarpSpecializedILi20ENS5_IJNS4_1CILi2EEENSA_ILi1EEESC_EEENS1_35KernelTmaWarpSpecializedCooperativeEEENS5_IJNSA_ILi128EEENSA_ILi224EEENSA_ILi16EEEEEENS_6half_tENS5_IJlSC_lEEESK_SL_NS4_8TiledMMAINS4_8MMA_AtomIJNS4_4SM904GMMA25MMA_64x32x16_F32F16F16_SSILNSP_5MajorE0ELSR_0ELNSP_7ScaleInE1ELSS_1EEEEEENS4_6LayoutISD_NS5_IJSC_NSA_ILi0EEESW_EEEEENS5_IJNS4_10UnderscoreESZ_SZ_EEEEENS4_13SM90_TMA_LOADENS4_14ComposedLayoutINS4_7SwizzleILi1ELi4ELi3EEENS4_18smem_ptr_flag_bitsILi16EEENSV_INS5_IJNSA_ILi8EEESI_EEENS5_IJSI_SC_EEEEEEEvNS4_8identityENS4_23SM90_TMA_LOAD_MULTICASTES1C_vS1D_EENS_8epilogue10collective6detail29Sm90TmaWarpSpecializedAdapterINS1H_15DefaultEpilogueISK_SL_SL_NS1G_6thread17LinearCombinationISK_Li1EffLNS1L_9ScaleType4KindE0ELNS_15FloatRoundStyleE2ESK_EENS1_15EpilogueDefaultEEEEEvvEEEEvNT_6ParamsE:
        .type           _ZN7cutlass13device_kernelINS_4gemm6kernel13GemmUniversalIN4cute5tupleIJiiiiEEENS1_10collective13CollectiveMmaINS1_34MainloopSm90TmaGmmaWarpSpecializedILi20ENS5_IJNS4_1CILi2EEENSA_ILi1EEESC_EEENS1_35KernelTmaWarpSpecializedCooperativeEEENS5_IJNSA_ILi128EEENSA_ILi224EEENSA_ILi16EEEEEENS_6half_tENS5_IJlSC_lEEESK_SL_NS4_8TiledMMAINS4_8MMA_AtomIJNS4_4SM904GMMA25MMA_64x32x16_F32F16F16_SSILNSP_5MajorE0ELSR_0ELNSP_7ScaleInE1ELSS_1EEEEEENS4_6LayoutISD_NS5_IJSC_NSA_ILi0EEESW_EEEEENS5_IJNS4_10UnderscoreESZ_SZ_EEEEENS4_13SM90_TMA_LOADENS4_14ComposedLayoutINS4_7SwizzleILi1ELi4ELi3EEENS4_18smem_ptr_flag_bitsILi16EEENSV_INS5_IJNSA_ILi8EEESI_EEENS5_IJSI_SC_EEEEEEEvNS4_8identityENS4_23SM90_TMA_LOAD_MULTICASTES1C_vS1D_EENS_8epilogue10collective6detail29Sm90TmaWarpSpecializedAdapterINS1H_15DefaultEpilogueISK_SL_SL_NS1G_6thread17LinearCombinationISK_Li1EffLNS1L_9ScaleType4KindE0ELNS_15FloatRoundStyleE2ESK_EENS1_15EpilogueDefaultEEEEEvvEEEEvNT_6ParamsE,@function
        .size           _ZN7cutlass13device_kernelINS_4gemm6kernel13GemmUniversalIN4cute5tupleIJiiiiEEENS1_10collective13CollectiveMmaINS1_34MainloopSm90TmaGmmaWarpSpecializedILi20ENS5_IJNS4_1CILi2EEENSA_ILi1EEESC_EEENS1_35KernelTmaWarpSpecializedCooperativeEEENS5_IJNSA_ILi128EEENSA_ILi224EEENSA_ILi16EEEEEENS_6half_tENS5_IJlSC_lEEESK_SL_NS4_8TiledMMAINS4_8MMA_AtomIJNS4_4SM904GMMA25MMA_64x32x16_F32F16F16_SSILNSP_5MajorE0ELSR_0ELNSP_7ScaleInE1ELSS_1EEEEEENS4_6LayoutISD_NS5_IJSC_NSA_ILi0EEESW_EEEEENS5_IJNS4_10UnderscoreESZ_SZ_EEEEENS4_13SM90_TMA_LOADENS4_14ComposedLayoutINS4_7SwizzleILi1ELi4ELi3EEENS4_18smem_ptr_flag_bitsILi16EEENSV_INS5_IJNSA_ILi8EEESI_EEENS5_IJSI_SC_EEEEEEEvNS4_8identityENS4_23SM90_TMA_LOAD_MULTICASTES1C_vS1D_EENS_8epilogue10collective6detail29Sm90TmaWarpSpecializedAdapterINS1H_15DefaultEpilogueISK_SL_SL_NS1G_6thread17LinearCombinationISK_Li1EffLNS1L_9ScaleType4KindE0ELNS_15FloatRoundStyleE2ESK_EENS1_15EpilogueDefaultEEEEEvvEEEEvNT_6ParamsE,(.L_x_326 - _ZN7cutlass13device_kernelINS_4gemm6kernel13GemmUniversalIN4cute5tupleIJiiiiEEENS1_10collective13CollectiveMmaINS1_34MainloopSm90TmaGmmaWarpSpecializedILi20ENS5_IJNS4_1CILi2EEENSA_ILi1EEESC_EEENS1_35KernelTmaWarpSpecializedCooperativeEEENS5_IJNSA_ILi128EEENSA_ILi224EEENSA_ILi16EEEEEENS_6half_tENS5_IJlSC_lEEESK_SL_NS4_8TiledMMAINS4_8MMA_AtomIJNS4_4SM904GMMA25MMA_64x32x16_F32F16F16_SSILNSP_5MajorE0ELSR_0ELNSP_7ScaleInE1ELSS_1EEEEEENS4_6LayoutISD_NS5_IJSC_NSA_ILi0EEESW_EEEEENS5_IJNS4_10UnderscoreESZ_SZ_EEEEENS4_13SM90_TMA_LOADENS4_14ComposedLayoutINS4_7SwizzleILi1ELi4ELi3EEENS4_18smem_ptr_flag_bitsILi16EEENSV_INS5_IJNSA_ILi8EEESI_EEENS5_IJSI_SC_EEEEEEEvNS4_8identityENS4_23SM90_TMA_LOAD_MULTICASTES1C_vS1D_EENS_8epilogue10collective6detail29Sm90TmaWarpSpecializedAdapterINS1H_15DefaultEpilogueISK_SL_SL_NS1G_6thread17LinearCombinationISK_Li1EffLNS1L_9ScaleType4KindE0ELNS_15FloatRoundStyleE2ESK_EENS1_15EpilogueDefaultEEEEEvvEEEEvNT_6ParamsE)
        .other          _ZN7cutlass13device_kernelINS_4gemm6kernel13GemmUniversalIN4cute5tupleIJiiiiEEENS1_10collective13CollectiveMmaINS1_34MainloopSm90TmaGmmaWarpSpecializedILi20ENS5_IJNS4_1CILi2EEENSA_ILi1EEESC_EEENS1_35KernelTmaWarpSpecializedCooperativeEEENS5_IJNSA_ILi128EEENSA_ILi224EEENSA_ILi16EEEEEENS_6half_tENS5_IJlSC_lEEESK_SL_NS4_8TiledMMAINS4_8MMA_AtomIJNS4_4SM904GMMA25MMA_64x32x16_F32F16F16_SSILNSP_5MajorE0ELSR_0ELNSP_7ScaleInE1ELSS_1EEEEEENS4_6LayoutISD_NS5_IJSC_NSA_ILi0EEESW_EEEEENS5_IJNS4_10UnderscoreESZ_SZ_EEEEENS4_13SM90_TMA_LOADENS4_14ComposedLayoutINS4_7SwizzleILi1ELi4ELi3EEENS4_18smem_ptr_flag_bitsILi16EEENSV_INS5_IJNSA_ILi8EEESI_EEENS5_IJSI_SC_EEEEEEEvNS4_8identityENS4_23SM90_TMA_LOAD_MULTICASTES1C_vS1D_EENS_8epilogue10collective6detail29Sm90TmaWarpSpecializedAdapterINS1H_15DefaultEpilogueISK_SL_SL_NS1G_6thread17LinearCombinationISK_Li1EffLNS1L_9ScaleType4KindE0ELNS_15FloatRoundStyleE2ESK_EENS1_15EpilogueDefaultEEEEEvvEEEEvNT_6ParamsE,@"STO_CUDA_ENTRY STV_DEFAULT"
_ZN7cutlass13device_kernelINS_4gemm6kernel13GemmUniversalIN4cute5tupleIJiiiiEEENS1_10collective13CollectiveMmaINS1_34MainloopSm90TmaGmmaWarpSpecializedILi20ENS5_IJNS4_1CILi2EEENSA_ILi1EEESC_EEENS1_35KernelTmaWarpSpecializedCooperativeEEENS5_IJNSA_ILi128EEENSA_ILi224EEENSA_ILi16EEEEEENS_6half_tENS5_IJlSC_lEEESK_SL_NS4_8TiledMMAINS4_8MMA_AtomIJNS4_4SM904GMMA25MMA_64x32x16_F32F16F16_SSILNSP_5MajorE0ELSR_0ELNSP_7ScaleInE1ELSS_1EEEEEENS4_6LayoutISD_NS5_IJSC_NSA_ILi0EEESW_EEEEENS5_IJNS4_10UnderscoreESZ_SZ_EEEEENS4_13SM90_TMA_LOADENS4_14ComposedLayoutINS4_7SwizzleILi1ELi4ELi3EEENS4_18smem_ptr_flag_bitsILi16EEENSV_INS5_IJNSA_ILi8EEESI_EEENS5_IJSI_SC_EEEEEEEvNS4_8identityENS4_23SM90_TMA_LOAD_MULTICASTES1C_vS1D_EENS_8epilogue10collective6detail29Sm90TmaWarpSpecializedAdapterINS1H_15DefaultEpilogueISK_SL_SL_NS1G_6thread17LinearCombinationISK_Li1EffLNS1L_9ScaleType4KindE0ELNS_15FloatRoundStyleE2ESK_EENS1_15EpilogueDefaultEEEEEvvEEEEvNT_6ParamsE:
[----:B------:R-:W0:Y:S01]  /*0000*/  LDC R1, c[0x0][0x28] ;  /* 0x00000a00ff017b82 */ /* 0x000e220000000800 */
[----:B------:R-:W1:Y:S01]  /*0010*/  S2R R18, SR_TID.X ;  /* 0x0000000000127919 */ /* 0x000e620000002100 */
[----:B------:R-:W-:Y:S01]  /*0020*/  ELECT P0, URZ, PT ;  /* 0x00000000003f782f */ /* 0x000fe20003800000 */
[----:B------:R-:W-:Y:S01]  /*0030*/  BSSY B0, `(.L_x_0) ;  /* 0x000000f000007945 */ /* 0x000fe20003800000 */
[--C-:B-1----:R-:W-:Y:S02]  /*0040*/  SHF.R.U32.HI R0, RZ, 0x5, R18.reuse ;  /* 0x00000005ff007819 */ /* 0x102fe40000011612 */
[----:B------:R-:W-:-:S03]  /*0050*/  SHF.R.U32.HI R3, RZ, 0x7, R18 ;  /* 0x00000007ff037819 */ /* 0x000fc60000011612 */
[----:B------:R-:W1:Y:S04]  /*0060*/  SHFL.IDX PT, R2, R0, RZ, 0x1f ;  /* 0x00001fff00027589 */ /* 0x000e6800000e0000 */
[----:B------:R2:W3:Y:S01]  /*0070*/  SHFL.IDX PT, R5, R3, RZ, 0x1f ;  /* 0x00001fff03057589 */ /* 0x0004e200000e0000 */
[----:B-1----:R-:W-:-:S13]  /*0080*/  ISETP.NE.OR P0, PT, R2, RZ, !P0 ;  /* 0x000000ff0200720c */ /* 0x002fda0004705670 */
[----:B0-23--:R-:W-:Y:S05]  /*0090*/  @P0 BRA `(.L_x_1) ;  /* 0x0000000000200947 */ /* 0x00dfea0003800000 */
[----:B------:R-:W-:Y:S02]  /*00a0*/  ULDC.64 UR4, c[0x0][0x198] ;  /* 0x0000660000047ab9 */ /* 0x000fe40000000a00 */
[----:B------:R-:W-:Y:S02]  /*00b0*/  UIADD3 UR6, UP0, UR4, 0xf0, URZ ;  /* 0x000000f004067890 */ /* 0x000fe4000ff1e03f */
[----:B------:R-:W-:Y:S02]  /*00c0*/  UIADD3 UR4, UP1, UR4, 0x1f0, URZ ;  /* 0x000001f004047890 */ /* 0x000fe4000ff3e03f */
[----:B------:R-:W-:Y:S02]  /*00d0*/  UIADD3.X UR7, URZ, UR5, URZ, UP0, !UPT ;  /* 0x000000053f077290 */ /* 0x000fe400087fe43f */
[----:B------:R-:W-:-:S07]  /*00e0*/  UIADD3.X UR5, URZ, UR5, URZ, UP1, !UPT ;  /* 0x000000053f057290 */ /* 0x000fce0008ffe43f */
[----:B------:R0:W-:Y:S02]  /*00f0*/  UTMACCTL.PF [UR6] ;  /* 0x00000000060079b9 */ /* 0x0001e40008040000 */
[----:B------:R0:W-:Y:S02]  /*0100*/  UTMACCTL.PF [UR4] ;  /* 0x00000000040079b9 */ /* 0x0001e40008040000 */
[----:B0-----:R-:W-:Y:S01]  /*0110*/  NOP ;  /* 0x0000000000007918 */ /* 0x001fe20000000000 */
.L_x_1:
[----:B------:R-:W-:Y:S05]  /*0120*/  BSYNC B0 ;  /* 0x0000000000007941 */ /* 0x000fea0003800000 */
.L_x_0:
[----:B------:R-:W0:Y:S02]  /*0130*/  SHFL.IDX PT, R3, R0, RZ, 0x1f ;  /* 0x00001fff00037589 */ /* 0x000e2400000e0000 */
[----:B0-----:R-:W-:-:S13]  /*0140*/  ISETP.NE.AND P0, PT, R3, RZ, PT ;  /* 0x000000ff0300720c */ /* 0x001fda0003f05270 */
[----:B------:R-:W-:Y:S05]  /*0150*/  @P0 BRA `(.L_x_2) ;  /* 0x0000000000e40947 */ /* 0x000fea0003800000 */
[----:B------:R-:W-:Y:S01]  /*0160*/  ELECT P0, URZ, PT ;  /* 0x00000000003f782f */ /* 0x000fe20003800000 */
[----:B------:R-:W-:-:S12]  /*0170*/  BSSY B0, `(.L_x_2) ;  /* 0x0000037000007945 */ /* 0x000fd80003800000 */
[----:B------:R-:W-:Y:S05]  /*0180*/  @!P0 BRA `(.L_x_3) ;  /* 0x0000000000d48947 */ /* 0x000fea0003800000 */
[----:B------:R-:W0:Y:S01]  /*0190*/  S2UR UR8, SR_CgaCtaId ;  /* 0x00000000000879c3 */ /* 0x000e220000008800 */
[----:B------:R-:W-:Y:S01]  /*01a0*/  UMOV UR4, 0x400 ;  /* 0x0000040000047882 */ /* 0x000fe20000000000 */
[----:B------:R-:W-:Y:S01]  /*01b0*/  UMOV UR5, 0x1 ;  /* 0x0000000100057882 */ /* 0x000fe20000000000 */
[----:B------:R-:W-:Y:S02]  /*01c0*/  UMOV UR6, 0x4 ;  /* 0x0000000400067882 */ /* 0x000fe40000000000 */
[----:B------:R-:W-:-:S04]  /*01d0*/  UIADD3 UR6, -UR6, 0x100000, URZ ;  /* 0x0010000006067890 */ /* 0x000fc8000fffe13f */
[----:B------:R-:W-:Y:S02]  /*01e0*/  USHF.L.U32 UR7, UR6, 0xb, URZ ;  /* 0x0000000b06077899 */ /* 0x000fe4000800063f */
[----:B------:R-:W-:Y:S02]  /*01f0*/  USHF.L.U32 UR6, UR6, 0x1, URZ ;  /* 0x0000000106067899 */ /* 0x000fe4000800063f */
[----:B0-----:R-:W-:Y:S02]  /*0200*/  ULEA UR8, UR8, UR4, 0x18 ;  /* 0x0000000408087291 */ /* 0x001fe4000f8ec03f */
[----:B------:R-:W-:-:S04]  /*0210*/  UIADD3 UR4, -UR5, 0x100000, URZ ;  /* 0x0010000005047890 */ /* 0x000fc8000fffe13f */
[----:B------:R-:W-:Y:S02]  /*0220*/  USHF.L.U32 UR5, UR4, 0xb, URZ ;  /* 0x0000000b04057899 */ /* 0x000fe4000800063f */
[----:B------:R-:W-:Y:S01]  /*0230*/  USHF.L.U32 UR4, UR4, 0x1, URZ ;  /* 0x0000000104047899 */ /* 0x000fe2000800063f */
[----:B------:R-:W0:Y:S11]  /*0240*/  FENCE.VIEW.ASYNC.S ;  /* 0x00000000000073c6 */ /* 0x000e360000000000 */
[----:B0-----:R0:W1:Y:S01]  /*0250*/  SYNCS.EXCH.64 URZ, [UR8], UR4 ;  /* 0x00000004083f75b2 */ /* 0x0010620008000100 */
[----:B------:R0:W2:Y:S01]  /*0260*/  SYNCS.EXCH.64 URZ, [UR8+0xa0], UR6 ;  /* 0x0000a006083f75b2 */ /* 0x0000a20008000100 */
[----:B------:R0:W3:Y:S01]  /*0270*/  SYNCS.EXCH.64 URZ, [UR8+0x8], UR4 ;  /* 0x00000804083f75b2 */ /* 0x0000e20008000100 */
[----:B------:R0:W4:Y:S01]  /*0280*/  SYNCS.EXCH.64 URZ, [UR8+0xa8], UR6 ;  /* 0x0000a806083f75b2 */ /* 0x0001220008000100 */
[----:B------:R0:W0:Y:S01]  /*0290*/  SYNCS.EXCH.64 URZ, [UR8+0x10], UR4 ;  /* 0x00001004083f75b2 */ /* 0x0000220008000100 */
        /* <DEDUP_REMOVED lines=35> */
[----:B-1234-:R-:W-:Y:S01]  /*04d0*/  NOP ;  /* 0x0000000000007918 */ /* 0x01efe20000000000 */
.L_x_3:
[----:B0-----:R-:W-:Y:S05]  /*04e0*/  BSYNC B0 ;  /* 0x0000000000007941 */ /* 0x001fea0003800000 */
.L_x_2:
[----:B------:R-:W-:Y:S01]  /*04f0*/  SHF.R.S32.HI R7, RZ, 0x1f, R18 ;  /* 0x0000001fff077819 */ /* 0x000fe20000011412 */
[----:B------:R-:W0:Y:S01]  /*0500*/  SHFL.IDX PT, R0, R0, RZ, 0x1f ;  /* 0x00001fff00007589 */ /* 0x000e2200000e0000 */
[----:B------:R-:W1:Y:S01]  /*0510*/  S2UR UR8, SR_CTAID.X ;  /* 0x00000000000879c3 */ /* 0x000e620000002500 */
[----:B------:R-:W-:Y:S02]  /*0520*/  ELECT P0, URZ, PT ;  /* 0x00000000003f782f */ /* 0x000fe40003800000 */
[----:B------:R-:W-:Y:S01]  /*0530*/  LEA.HI R7, R7, R18, RZ, 0x7 ;  /* 0x0000001207077211 */ /* 0x000fe200078f38ff */
[----:B------:R-:W2:Y:S01]  /*0540*/  S2R R4, SR_CTAID.Y ;  /* 0x0000000000047919 */ /* 0x000ea20000002600 */
[----:B------:R-:W-:Y:S01]  /*0550*/  SHF.R.S32.HI R8, RZ, 0x1f, R3 ;  /* 0x0000001fff087819 */ /* 0x000fe20000011403 */
[----:B------:R-:W-:Y:S01]  /*0560*/  ULDC UR4, c[0x0][0x150] ;  /* 0x0000540000047ab9 */ /* 0x000fe20000000800 */
[----:B------:R-:W-:Y:S01]  /*0570*/  LOP3.LUT R7, R7, 0xffffff80, RZ, 0xc0, !PT ;  /* 0xffffff8007077812 */ /* 0x000fe200078ec0ff */
[----:B------:R-:W-:Y:S01]  /*0580*/  NOP ;  /* 0x0000000000007918 */ /* 0x000fe20000000000 */
[----:B------:R-:W-:Y:S01]  /*0590*/  LEA.HI R8, R8, R3, RZ, 0x2 ;  /* 0x0000000308087211 */ /* 0x000fe200078f10ff */
[----:B------:R-:W3:Y:S01]  /*05a0*/  LDC R10, c[0x0][0x144] ;  /* 0x00005100ff0a7b82 */ /* 0x000ee20000000800 */
[----:B------:R-:W-:Y:S01]  /*05b0*/  NOP ;  /* 0x0000000000007918 */ /* 0x000fe20000000000 */
[----:B------:R-:W-:Y:S01]  /*05c0*/  IMAD.IADD R6, R18, 0x1, -R7 ;  /* 0x0000000112067824 */ /* 0x000fe200078e0a07 */
[----:B------:R-:W-:Y:S01]  /*05d0*/  LOP3.LUT R8, R8, 0x3ffffffc, RZ, 0xc0, !PT ;  /* 0x3ffffffc08087812 */ /* 0x000fe200078ec0ff */
[----:B------:R-:W-:Y:S01]  /*05e0*/  IMAD.MOV.U32 R22, RZ, RZ, 0x1 ;  /* 0x00000001ff167424 */ /* 0x000fe200078e00ff */
[----:B------:R-:W-:-:S02]  /*05f0*/  ISETP.NE.AND P3, PT, R5, RZ, PT ;  /* 0x000000ff0500720c */ /* 0x000fc40003f65270 */
[----:B------:R-:W-:Y:S01]  /*0600*/  SHF.R.S32.HI R7, RZ, 0x1f, R6 ;  /* 0x0000001fff077819 */ /* 0x000fe20000011406 */
[----:B------:R-:W-:Y:S01]  /*0610*/  IMAD.IADD R8, R3, 0x1, -R8 ;  /* 0x0000000103087824 */ /* 0x000fe200078e0a08 */
[----:B------:R-:W4:Y:S02]  /*0620*/  LDC R13, c[0x0][0x140] ;  /* 0x00005000ff0d7b82 */ /* 0x000f240000000800 */
[----:B------:R-:W-:Y:S02]  /*0630*/  LEA.HI R7, R7, R6, RZ, 0x3 ;  /* 0x0000000607077211 */ /* 0x000fe400078f18ff */
[----:B0-----:R-:W-:Y:S02]  /*0640*/  ISETP.NE.OR P0, PT, R0, RZ, !P0 ;  /* 0x000000ff0000720c */ /* 0x001fe40004705670 */
[--C-:B------:R-:W-:Y:S02]  /*0650*/  SHF.R.S32.HI R0, RZ, 0x3, R7.reuse ;  /* 0x00000003ff007819 */ /* 0x100fe40000011407 */
[----:B------:R-:W-:-:S02]  /*0660*/  SHF.R.S32.HI R7, RZ, 0x1f, R7 ;  /* 0x0000001fff077819 */ /* 0x000fc40000011407 */
[----:B-1----:R-:W-:Y:S02]  /*0670*/  I2FP.F32.U32 R9, UR8 ;  /* 0x0000000800097c45 */ /* 0x002fe40008201000 */
[----:B------:R-:W-:-:S03]  /*0680*/  LEA.HI R7, R7, R0, RZ, 0x2 ;  /* 0x0000000007077211 */ /* 0x000fc600078f10ff */
[----:B------:R-:W-:Y:S01]  /*0690*/  FMUL R9, R9, UR4 ;  /* 0x0000000409097c20 */ /* 0x000fe20008400000 */
[----:B------:R-:W-:Y:S01]  /*06a0*/  LOP3.LUT R7, R7, 0xfffffffc, RZ, 0xc0, !PT ;  /* 0xfffffffc07077812 */ /* 0x000fe200078ec0ff */
[----:B------:R-:W-:Y:S01]  /*06b0*/  VOTEU.ALL UP0, P0 ;  /* 0x00000000003f7886 */ /* 0x000fe20000000000 */
[----:B--2---:R-:W-:Y:S01]  /*06c0*/  I2FP.F32.U32 R3, R4 ;  /* 0x0000000400037245 */ /* 0x004fe20000201000 */
[----:B------:R-:W-:Y:S01]  /*06d0*/  ULDC UR4, c[0x0][0x154] ;  /* 0x0000550000047ab9 */ /* 0x000fe20000000800 */
[----:B------:R-:W-:Y:S01]  /*06e0*/  VOTEU.ALL UP1, P0 ;  /* 0x00000000003f7886 */ /* 0x000fe20000020000 */
[----:B------:R-:W0:Y:S01]  /*06f0*/  F2I.U32.TRUNC.NTZ R9, R9 ;  /* 0x0000000900097305 */ /* 0x000e22000020f000 */
[----:B------:R-:W-:Y:S01]  /*0700*/  IMAD.IADD R7, R0, 0x1, -R7 ;  /* 0x0000000100077824 */ /* 0x000fe200078e0a07 */
[----:B------:R-:W1:Y:S01]  /*0710*/  @!UP0 S2UR UR7, SR_CgaCtaId ;  /* 0x00000000000789c3 */ /* 0x000e620000008800 */
[----:B------:R-:W-:Y:S01]  /*0720*/  FMUL R12, R3, UR4 ;  /* 0x00000004030c7c20 */ /* 0x000fe20008400000 */
[----:B------:R-:W-:Y:S01]  /*0730*/  UMOV UR4, 0x20 ;  /* 0x0000002000047882 */ /* 0x000fe20000000000 */
[----:B------:R-:W-:Y:S01]  /*0740*/  IMAD R8, R8, 0x4, R7 ;  /* 0x0000000408087824 */ /* 0x000fe200078e0207 */
[----:B------:R-:W-:Y:S01]  /*0750*/  @!UP0 UMOV UR6, 0x400 ;  /* 0x0000040000068882 */ /* 0x000fe20000000000 */
[----:B------:R-:W-:-:S04]  /*0760*/  @!UP0 UIADD3 UR4, -UR4, 0x100000, URZ ;  /* 0x0010000004048890 */ /* 0x000fc8000fffe13f */
[----:B------:R-:W-:Y:S02]  /*0770*/  @!UP0 USHF.L.U32 UR5, UR4, 0xb, URZ ;  /* 0x0000000b04058899 */ /* 0x000fe4000800063f */
[----:B------:R-:W-:Y:S01]  /*0780*/  @!UP0 USHF.L.U32 UR4, UR4, 0x1, URZ ;  /* 0x0000000104048899 */ /* 0x000fe2000800063f */
[----:B----4-:R-:W-:Y:S01]  /*0790*/  ISETP.EQ.U32.AND P2, PT, R13, 0x1, PT ;  /* 0x000000010d00780c */ /* 0x010fe20003f42070 */
[----:B------:R-:W2:Y:S01]  /*07a0*/  F2I.U32.TRUNC.NTZ R12, R12 ;  /* 0x0000000c000c7305 */ /* 0x000ea2000020f000 */
[C---:B------:R-:W-:Y:S01]  /*07b0*/  LEA.HI R0, R8.reuse, R8, RZ, 0x1 ;  /* 0x0000000808007211 */ /* 0x040fe200078f08ff */
[----:B------:R-:W4:Y:S01]  /*07c0*/  LDC R7, c[0x0][0x148] ;  /* 0x00005200ff077b82 */ /* 0x000f220000000800 */
[----:B------:R-:W-:Y:S02]  /*07d0*/  IMAD.SHL.U32 R23, R8, 0x4, RZ ;  /* 0x0000000408177824 */ /* 0x000fe400078e00ff */
[----:B------:R-:W-:Y:S01]  /*07e0*/  LOP3.LUT R11, R0, 0xfffffffe, RZ, 0xc0, !PT ;  /* 0xfffffffe000b7812 */ /* 0x000fe200078ec0ff */
[----:B0-----:R-:W-:Y:S01]  /*07f0*/  IMAD.MOV R15, RZ, RZ, -R9 ;  /* 0x000000ffff0f7224 */ /* 0x001fe200078e0a09 */
[----:B------:R-:W-:-:S02]  /*0800*/  SHF.R.S32.HI R9, RZ, 0x1f, R2 ;  /* 0x0000001fff097819 */ /* 0x000fc40000011402 */
[----:B------:R-:W-:Y:S01]  /*0810*/  LOP3.LUT R23, R8, 0xc, R23, 0x78, !PT ;  /* 0x0000000c08177812 */ /* 0x000fe200078e7817 */
[----:B---3--:R-:W-:Y:S01]  /*0820*/  IMAD R3, R10, R15, UR8 ;  /* 0x000000080a037e24 */ /* 0x008fe2000f8e020f */
[----:B------:R-:W-:Y:S01]  /*0830*/  LEA.HI R9, R9, R2, RZ, 0x2 ;  /* 0x0000000209097211 */ /* 0x000fe200078f10ff */
[----:B------:R-:W-:-:S03]  /*0840*/  IMAD.IADD R0, R8, 0x1, -R11 ;  /* 0x0000000108007824 */ /* 0x000fc600078e0a0b */
[----:B------:R-:W-:Y:S01]  /*0850*/  LOP3.LUT R9, R9, 0xfffffffc, RZ, 0xc0, !PT ;  /* 0xfffffffc09097812 */ /* 0x000fe200078ec0ff */
[----:B--2---:R-:W-:Y:S01]  /*0860*/  IMAD.MOV R21, RZ, RZ, -R12 ;  /* 0x000000ffff157224 */ /* 0x004fe200078e0a0c */
[----:B------:R-:W-:Y:S01]  /*0870*/  ISETP.NE.AND P4, PT, R0, R3, PT ;  /* 0x000000030000720c */ /* 0x000fe20003f85270 */
[----:B-1----:R-:W-:Y:S02]  /*0880*/  @!UP0 ULEA UR6, UR7, UR6, 0x18 ;  /* 0x0000000607068291 */ /* 0x002fe4000f8ec03f */
[----:B------:R-:W-:Y:S01]  /*0890*/  IMAD.IADD R0, R2, 0x1, -R9 ;  /* 0x0000000102007824 */ /* 0x000fe200078e0a09 */
[----:B------:R-:W-:Y:S01]  /*08a0*/  VOTEU.ALL UP0, P0 ;  /* 0x00000000003f7886 */ /* 0x000fe20000000000 */
[----:B------:R-:W-:Y:S01]  /*08b0*/  LOP3.LUT P0, RZ, R6, 0x7, RZ, 0xc0, !PT ;  /* 0x0000000706ff7812 */ /* 0x000fe2000780c0ff */
[----:B------:R-:W-:Y:S02]  /*08c0*/  VIADD R6, R5, 0xffffffff ;  /* 0xffffffff05067836 */ /* 0x000fe40000000000 */
[----:B------:R-:W-:Y:S01]  /*08d0*/  ISETP.NE.AND P1, PT, R0, 0x3, PT ;  /* 0x000000030000780c */ /* 0x000fe20003f25270 */
[----:B----4-:R-:W-:Y:S01]  /*08e0*/  IMAD R9, R7, R21, R4 ;  /* 0x0000001507097224 */ /* 0x010fe200078e0204 */
[----:B------:R-:W-:-:S02]  /*08f0*/  ISETP.LT.U32.AND P0, PT, R23, 0x2, !P0 ;  /* 0x000000021700780c */ /* 0x000fc40004701070 */
[----:B------:R-:W-:Y:S01]  /*0900*/  ISETP.EQ.OR P1, PT, R0, RZ, !P1 ;  /* 0x000000ff0000720c */ /* 0x000fe20004f22670 */
[----:B------:R-:W0:Y:S02]  /*0910*/  FENCE.VIEW.ASYNC.S ;  /* 0x00000000000073c6 */ /* 0x000e240000000000 */
[----:B0-----:R0:W1:Y:S01]  /*0920*/  @!UP0 SYNCS.EXCH.64 URZ, [UR6+0x150], UR4 ;  /* 0x00015004063f85b2 */ /* 0x0010620008000100 */
[----:B------:R-:W-:Y:S02]  /*0930*/  @P4 LEA.HI R2, R23, R23, RZ, 0x1 ;  /* 0x0000001717024211 */ /* 0x000fe400078f08ff */
[----:B------:R-:W-:Y:S02]  /*0940*/  ISETP.EQ.AND P1, PT, R5, RZ, P1 ;  /* 0x000000ff0500720c */ /* 0x000fe40000f22270 */
[----:B------:R-:W-:Y:S02]  /*0950*/  @P4 SHF.R.S32.HI R2, RZ, 0x1, R2 ;  /* 0x00000001ff024819 */ /* 0x000fe40000011402 */
[----:B------:R-:W-:-:S02]  /*0960*/  ISETP.GE.U32.AND P6, PT, R6, 0x2, PT ;  /* 0x000000020600780c */ /* 0x000fc40003fc6070 */
[----:B------:R-:W-:Y:S02]  /*0970*/  @P4 ISETP.NE.AND P5, PT, R2, R9, PT ;  /* 0x000000090200420c */ /* 0x000fe40003fa5270 */
[----:B------:R-:W-:Y:S02]  /*0980*/  SEL R9, RZ, 0x1, !P0 ;  /* 0x00000001ff097807 */ /* 0x000fe40004000000 */
[----:B------:R-:W-:Y:S02]  /*0990*/  @P4 SEL R22, RZ, 0x1, P5 ;  /* 0x00000001ff164807 */ /* 0x000fe40002800000 */
[----:B------:R-:W-:Y:S01]  /*09a0*/  SEL R19, RZ, 0x1, !P1 ;  /* 0x00000001ff137807 */ /* 0x000fe20004800000 */
[----:B------:R0:W2:Y:S01]  /*09b0*/  @!UP1 SYNCS.EXCH.64 URZ, [UR6+0x158], UR4 ;  /* 0x00015804063f95b2 */ /* 0x0000a20008000100 */
[----:B------:R-:W-:Y:S01]  /*09c0*/  LOP3.LUT R22, R22, R9, RZ, 0xc0, !PT ;  /* 0x0000000916167212 */ /* 0x000fe200078ec0ff */
[----:B------:R-:W-:Y:S01]  /*09d0*/  NOP ;  /* 0x0000000000007918 */ /* 0x000fe20000000000 */
[----:B------:R-:W-:Y:S01]  /*09e0*/  SEL R19, R19, 0x2, P6 ;  /* 0x0000000213137807 */ /* 0x000fe20003000000 */
[----:B------:R-:W-:Y:S06]  /*09f0*/  @!P2 BRA `(.L_x_4) ;  /* 0x000000000008a947 */ /* 0x000fec0003800000 */
[----:B-12---:R-:W-:Y:S01]  /*0a00*/  UCGABAR_ARV ;  /* 0x00000000000079c7 */ /* 0x006fe20008000000 */
[----:B------:R-:W-:Y:S05]  /*0a10*/  BRA `(.L_x_5) ;  /* 0x0000000000047947 */ /* 0x000fea0003800000 */
.L_x_4:
[----:B-12---:R-:W-:Y:S01]  /*0a20*/  NOP ;  /* 0x0000000000007918 */ /* 0x006fe20000000000 */
.L_x_5:
[----:B------:R-:W1:Y:S01]  /*0a30*/  LDC R2, c[0x0][0x65c] ;  /* 0x00019700ff027b82 */ /* 0x000e620000000800 */
[----:B------:R-:W-:Y:S02]  /*0a40*/  IMAD.U32 R8, RZ, RZ, UR8 ;  /* 0x00000008ff087e24 */ /* 0x000fe4000f8e00ff */
[----:B------:R-:W-:Y:S01]  /*0a50*/  IMAD.MOV.U32 R9, RZ, RZ, RZ ;  /* 0x000000ffff097224 */ /* 0x000fe200078e00ff */
[----:B-1----:R-:W-:-:S04]  /*0a60*/  ISETP.NE.AND P1, PT, R2, 0x1, PT ;  /* 0x000000010200780c */ /* 0x002fc80003f25270 */
[----:B------:R-:W-:-:S09]  /*0a70*/  P2R R5, PR, RZ, 0x2 ;  /* 0x00000002ff057803 */ /* 0x000fd20000000000 */
[----:B------:R-:W1:Y:S01]  /*0a80*/  @P1 LDC R17, c[0x0][0x10] ;  /* 0x00000400ff111b82 */ /* 0x000e620000000800 */
[----:B------:R-:W-:Y:S02]  /*0a90*/  @P1 IMAD.MOV.U32 R5, RZ, RZ, RZ ;  /* 0x000000ffff051224 */ /* 0x000fe400078e00ff */
[----:B------:R-:W-:-:S05]  /*0aa0*/  @P1 IMAD.MOV.U32 R13, RZ, RZ, RZ ;  /* 0x000000ffff0d1224 */ /* 0x000fca00078e00ff */
[----:B------:R-:W2:Y:S01]  /*0ab0*/  @!P1 LDC R11, c[0x0][0xc] ;  /* 0x00000300ff0b9b82 */ /* 0x000ea20000000800 */
[----:B-1----:R-:W-:-:S04]  /*0ac0*/  @P1 IMAD.WIDE.U32 R16, R17, UR8, R4 ;  /* 0x0000000811101c25 */ /* 0x002fc8000f8e0004 */
[----:B------:R-:W-:Y:S02]  /*0ad0*/  @P1 IMAD.IADD R17, R17, 0x1, R13 ;  /* 0x0000000111111824 */ /* 0x000fe400078e020d */
[----:B--2---:R-:W-:-:S04]  /*0ae0*/  @!P1 IMAD.WIDE.U32 R8, R4, R11, R8 ;  /* 0x0000000b04089225 */ /* 0x004fc800078e0008 */
[----:B------:R-:W-:Y:S02]  /*0af0*/  @!P1 IMAD.MOV.U32 R16, RZ, RZ, R8 ;  /* 0x000000ffff109224 */ /* 0x000fe400078e0008 */
[----:B------:R-:W-:Y:S01]  /*0b00*/  @!P1 IMAD.MOV.U32 R17, RZ, RZ, R9 ;  /* 0x000000ffff119224 */ /* 0x000fe200078e0009 */
[----:B------:R-:W-:Y:S06]  /*0b10*/  @!P2 BRA `(.L_x_6) ;  /* 0x00000000000ca947 */ /* 0x000fec0003800000 */
[----:B------:R-:W-:Y:S01]  /*0b20*/  UCGABAR_WAIT ;  /* 0x0000000000007dc7 */ /* 0x000fe20008000000 */
[----:B------:R-:W-:Y:S01]  /*0b30*/  CCTL.IVALL ;  /* 0x00000000ff00798f */ /* 0x000fe20002000000 */
[----:B------:R-:W-:Y:S05]  /*0b40*/  BRA `(.L_x_7) ;  /* 0x0000000000047947 */ /* 0x000fea0003800000 */
.L_x_6:
[----:B------:R-:W-:Y:S06]  /*0b50*/  BAR.SYNC.DEFER_BLOCKING 0x0 ;  /* 0x0000000000007b1d */ /* 0x000fec0000010000 */
.L_x_7:
[----:B------:R-:W-:Y:S05]  /*0b60*/  @!P3 BRA `(.L_x_8) ;  /* 0x000000900084b947 */ /* 0x000fea0003800000 */
[----:B------:R-:W-:-:S13]  /*0b70*/  ISETP.GT.U32.AND P0, PT, R6, 0x1, PT ;  /* 0x000000010600780c */ /* 0x000fda0003f04070 */
[----:B0-----:R-:W-:Y:S05]  /*0b80*/  @P0 EXIT ;  /* 0x000000000000094d */ /* 0x001fea0003800000 */
[----:B------:R-:W-:Y:S01]  /*0b90*/  ULDC.64 UR4, c[0x0][0x650] ;  /* 0x0001940000047ab9 */ /* 0x000fe20000000a00 */
[----:B------:R-:W-:Y:S01]  /*0ba0*/  PRMT R0, RZ, 0x7610, R0 ;  /* 0x00007610ff007816 */ /* 0x000fe20000000000 */
[----:B------:R-:W-:Y:S01]  /*0bb0*/  IMAD.MOV.U32 R138, RZ, RZ, -0x1 ;  /* 0xffffffffff8a7424 */ /* 0x000fe200078e00ff */
[----:B------:R-:W-:Y:S01]  /*0bc0*/  ISETP.GE.U32.AND P0, PT, R16, UR4, PT ;  /* 0x0000000410007c0c */ /* 0x000fe2000bf06070 */
[----:B------:R-:W-:Y:S02]  /*0bd0*/  IMAD.MOV.U32 R141, RZ, RZ, -0x1 ;  /* 0xffffffffff8d7424 */ /* 0x000fe400078e00ff */
[----:B------:R-:W-:Y:S01]  /*0be0*/  IMAD.MOV.U32 R139, RZ, RZ, -0x1 ;  /* 0xffffffffff8b7424 */ /* 0x000fe200078e00ff */
[----:B------:R-:W-:-:S13]  /*0bf0*/  ISETP.GE.U32.AND.EX P0, PT, R17, UR5, PT, P0 ;  /* 0x0000000511007c0c */ /* 0x000fda000bf06100 */
[----:B------:R-:W-:Y:S05]  /*0c00*/  @P0 BRA `(.L_x_9) ;  /* 0x0000000400280947 */ /* 0x000fea0003800000 */
[----:B------:R-:W0:Y:S01]  /*0c10*/  LDC.64 R24, c[0x0][0x628] ;  /* 0x00018a00ff187b82 */ /* 0x000e220000000a00 */
[----:B------:R-:W-:Y:S02]  /*0c20*/  IMAD.MOV.U32 R8, RZ, RZ, R16 ;  /* 0x000000ffff087224 */ /* 0x000fe400078e0010 */
[----:B------:R-:W-:-:S05]  /*0c30*/  IMAD.MOV.U32 R9, RZ, RZ, R17 ;  /* 0x000000ffff097224 */ /* 0x000fca00078e0011 */
[----:B------:R-:W1:Y:S08]  /*0c40*/  LDC R0, c[0x0][0x630] ;  /* 0x00018c00ff007b82 */ /* 0x000e700000000800 */
[----:B------:R-:W2:Y:S01]  /*0c50*/  LDC.64 R26, c[0x0][0x620] ;  /* 0x00018800ff1a7b82 */ /* 0x000ea20000000a00 */
[----:B0-----:R-:W-:-:S04]  /*0c60*/  ISETP.NE.U32.AND P0, PT, R24, RZ, PT ;  /* 0x000000ff1800720c */ /* 0x001fc80003f05070 */
[----:B------:R-:W-:-:S13]  /*0c70*/  ISETP.NE.AND.EX P0, PT, R25, RZ, PT, P0 ;  /* 0x000000ff1900720c */ /* 0x000fda0003f05300 */
[----:B-12---:R-:W-:Y:S05]  /*0c80*/  @!P0 BRA `(.L_x_10) ;  /* 0x0000000000288947 */ /* 0x006fea0003800000 */
[----:B------:R-:W0:Y:S02]  /*0c90*/  LDC R13, c[0x0][0x634] ;  /* 0x00018d00ff0d7b82 */ /* 0x000e240000000800 */
[----:B0-----:R-:W-:-:S05]  /*0ca0*/  IADD3 R13, P0, R16, R13, RZ ;  /* 0x0000000d100d7210 */ /* 0x001fca0007f1e0ff */
[----:B------:R-:W-:-:S04]  /*0cb0*/  IMAD.X R15, RZ, RZ, R17, P0 ;  /* 0x000000ffff0f7224 */ /* 0x000fc800000e0611 */
[----:B------:R-:W-:-:S04]  /*0cc0*/  IMAD.WIDE.U32 R8, R15, R24, RZ ;  /* 0x000000180f087225 */ /* 0x000fc800078e00ff */
[----:B------:R-:W-:-:S04]  /*0cd0*/  IMAD.WIDE.U32 R10, P0, R13, R25, R8 ;  /* 0x000000190d0a7225 */ /* 0x000fc80007800008 */
[----:B------:R-:W-:-:S04]  /*0ce0*/  IMAD.WIDE.U32 R8, R13, R24, RZ ;  /* 0x000000180d087225 */ /* 0x000fc800078e00ff */
[----:B------:R-:W-:Y:S01]  /*0cf0*/  IMAD.X R13, RZ, RZ, RZ, P0 ;  /* 0x000000ffff0d7224 */ /* 0x000fe200000e06ff */
[----:B------:R-:W-:Y:S01]  /*0d00*/  IADD3 RZ, P0, R9, R10, RZ ;  /* 0x0000000a09ff7210 */ /* 0x000fe20007f1e0ff */
[----:B------:R-:W-:-:S04]  /*0d10*/  IMAD.MOV.U32 R12, RZ, RZ, R11 ;  /* 0x000000ffff0c7224 */ /* 0x000fc800078e000b */
[----:B------:R-:W-:-:S08]  /*0d20*/  IMAD.WIDE.U32.X R8, R15, R25, R12, P0 ;  /* 0x000000190f087225 */ /* 0x000fd000000e040c */
.L_x_10:
[----:B------:R-:W0:Y:S01]  /*0d30*/  LDC.64 R24, c[0x0][0x640] ;  /* 0x00019000ff187b82 */ /* 0x000e220000000a00 */
[-CC-:B------:R-:W-:Y:S01]  /*0d40*/  SHF.R.U64 R139, R8, R0.reuse, R9.reuse ;  /* 0x00000000088b7219 */ /* 0x180fe20000001209 */
[----:B------:R-:W-:Y:S01]  /*0d50*/  IMAD R30, R7, R21, R4 ;  /* 0x00000015071e7224 */ /* 0x000fe200078e0204 */
[----:B------:R-:W-:Y:S01]  /*0d60*/  SHF.R.U32.HI R0, RZ, R0, R9 ;  /* 0x00000000ff007219 */ /* 0x000fe20000011609 */
[----:B------:R-:W-:Y:S01]  /*0d70*/  IMAD.MOV.U32 R21, RZ, RZ, 0x1 ;  /* 0x00000001ff157424 */ /* 0x000fe200078e00ff */
[----:B------:R-:W-:-:S03]  /*0d80*/  IADD3 R5, P0, RZ, -R139, RZ ;  /* 0x8000008bff057210 */ /* 0x000fc60007f1e0ff */
[----:B------:R-:W1:Y:S02]  /*0d90*/  LDC R6, c[0x0][0x618] ;  /* 0x00018600ff067b82 */ /* 0x000e640000000800 */
[----:B------:R-:W-:-:S04]  /*0da0*/  IMAD.X R9, RZ, RZ, ~R0, P0 ;  /* 0x000000ffff097224 */ /* 0x000fc800000e0e00 */
[-C--:B------:R-:W-:Y:S02]  /*0db0*/  IMAD R0, R9, R26.reuse, RZ ;  /* 0x0000001a09007224 */ /* 0x080fe400078e02ff */
[----:B------:R-:W2:Y:S01]  /*0dc0*/  LDC R11, c[0x0][0x608] ;  /* 0x00018200ff0b7b82 */ /* 0x000ea20000000800 */
[----:B------:R-:W-:-:S04]  /*0dd0*/  IMAD.WIDE.U32 R8, R5, R26, R16 ;  /* 0x0000001a05087225 */ /* 0x000fc800078e0010 */
[----:B------:R-:W-:-:S03]  /*0de0*/  IMAD R5, R5, R27, R0 ;  /* 0x0000001b05057224 */ /* 0x000fc600078e0200 */
[----:B------:R-:W3:Y:S01]  /*0df0*/  LDC R12, c[0x0][0x658] ;  /* 0x00019600ff0c7b82 */ /* 0x000ee20000000800 */
[----:B0-----:R-:W-:Y:S01]  /*0e00*/  ISETP.NE.U32.AND P0, PT, R24, RZ, PT ;  /* 0x000000ff1800720c */ /* 0x001fe20003f05070 */
[----:B------:R-:W-:Y:S02]  /*0e10*/  IMAD.IADD R5, R9, 0x1, R5 ;  /* 0x0000000109057824 */ /* 0x000fe400078e0205 */
[----:B------:R-:W-:Y:S01]  /*0e20*/  IMAD.MOV.U32 R9, RZ, RZ, -0x1 ;  /* 0xffffffffff097424 */ /* 0x000fe200078e00ff */
[----:B------:R-:W-:-:S03]  /*0e30*/  ISETP.NE.AND.EX P0, PT, R25, RZ, PT, P0 ;  /* 0x000000ff1900720c */ /* 0x000fc60003f05300 */
[----:B------:R-:W0:Y:S01]  /*0e40*/  LDC R15, c[0x0][0x600] ;  /* 0x00018000ff0f7b82 */ /* 0x000e220000000800 */
[-CC-:B-1----:R-:W-:Y:S02]  /*0e50*/  SHF.R.U64 R13, R8, R6.reuse, R5.reuse ;  /* 0x00000006080d7219 */ /* 0x182fe40000001205 */
[----:B------:R-:W-:-:S05]  /*0e60*/  SHF.R.U32.HI R0, RZ, R6, R5 ;  /* 0x00000006ff007219 */ /* 0x000fca0000011605 */
[----:B------:R-:W1:Y:S01]  /*0e70*/  LDC R14, c[0x0][0x648] ;  /* 0x00019200ff0e7b82 */ /* 0x000e620000000800 */
[-CC-:B--2---:R-:W-:Y:S02]  /*0e80*/  SHF.R.U64 R27, R13, R11.reuse, R0.reuse ;  /* 0x0000000b0d1b7219 */ /* 0x184fe40000001200 */
[----:B------:R-:W-:-:S05]  /*0e90*/  SHF.R.U32.HI R5, RZ, R11, R0 ;  /* 0x0000000bff057219 */ /* 0x000fca0000011600 */
[----:B------:R-:W2:Y:S01]  /*0ea0*/  LDC R20, c[0x0][0x638] ;  /* 0x00018e00ff147b82 */ /* 0x000ea20000000800 */
[-CC-:B---3--:R-:W-:Y:S02]  /*0eb0*/  SHF.R.U64 R28, R27, R12.reuse, R5.reuse ;  /* 0x0000000c1b1c7219 */ /* 0x188fe40000001205 */
[-C--:B------:R-:W-:Y:S02]  /*0ec0*/  SHF.L.U32 R0, R9, R12.reuse, RZ ;  /* 0x0000000c09007219 */ /* 0x080fe400000006ff */
[----:B------:R-:W-:Y:S01]  /*0ed0*/  SHF.R.U32.HI R5, RZ, R12, R5 ;  /* 0x0000000cff057219 */ /* 0x000fe20000011605 */
[----:B------:R-:W-:Y:S01]  /*0ee0*/  IMAD.MOV.U32 R4, RZ, RZ, R28 ;  /* 0x000000ffff047224 */ /* 0x000fe200078e001c */
[----:B------:R-:W-:Y:S01]  /*0ef0*/  LOP3.LUT R10, RZ, R0, RZ, 0x33, !PT ;  /* 0x00000000ff0a7212 */ /* 0x000fe200078e33ff */
[----:B------:R-:W3:Y:S01]  /*0f00*/  LDC R26, c[0x0][0x610] ;  /* 0x00018400ff1a7b82 */ /* 0x000ee20000000800 */
[----:B------:R-:W-:Y:S05]  /*0f10*/  @!P0 BRA `(.L_x_11) ;  /* 0x0000000000288947 */ /* 0x000fea0003800000 */
[----:B------:R-:W4:Y:S02]  /*0f20*/  LDC R9, c[0x0][0x64c] ;  /* 0x00019300ff097b82 */ /* 0x000f240000000800 */
[----:B----4-:R-:W-:-:S05]  /*0f30*/  IADD3 R9, P0, R28, R9, RZ ;  /* 0x000000091c097210 */ /* 0x010fca0007f1e0ff */
        /* <DEDUP_REMOVED lines=8> */
.L_x_11:
[----:B-1----:R-:W-:Y:S01]  /*0fc0*/  SHF.R.U64 R4, R4, R14, R5 ;  /* 0x0000000e04047219 */ /* 0x002fe20000001205 */
[----:B0-----:R-:W-:Y:S01]  /*0fd0*/  VIADD R6, R15, 0xffffffff ;  /* 0xffffffff0f067836 */ /* 0x001fe20000000000 */
[----:B------:R-:W-:Y:S02]  /*0fe0*/  SHF.L.U32 R0, R21, R12, RZ ;  /* 0x0000000c15007219 */ /* 0x000fe400000006ff */
[----:B------:R-:W-:Y:S01]  /*0ff0*/  LOP3.LUT R5, R27, R10, RZ, 0xc0, !PT ;  /* 0x0000000a1b057212 */ /* 0x000fe200078ec0ff */
[----:B------:R-:W-:Y:S01]  /*1000*/  IMAD.MOV R7, RZ, RZ, -R4 ;  /* 0x000000ffff077224 */ /* 0x000fe200078e0a04 */
[----:B------:R-:W-:Y:S02]  /*1010*/  SEL R3, R3, R30, !P1 ;  /* 0x0000001e03037207 */ /* 0x000fe40004800000 */
[----:B------:R-:W-:Y:S01]  /*1020*/  LOP3.LUT R6, R13, R6, RZ, 0xc0, !PT ;  /* 0x000000060d067212 */ /* 0x000fe200078ec0ff */
[----:B------:R-:W-:Y:S02]  /*1030*/  IMAD R4, R0, R4, R5 ;  /* 0x0000000400047224 */ /* 0x000fe400078e0205 */
[----:B--2---:R-:W-:-:S02]  /*1040*/  IMAD R0, R7, R20, R28 ;  /* 0x0000001407007224 */ /* 0x004fc400078e021c */
[----:B---3--:R-:W-:Y:S02]  /*1050*/  IMAD R3, R4, R26, R3 ;  /* 0x0000001a04037224 */ /* 0x008fe400078e0203 */
[----:B------:R-:W-:Y:S02]  /*1060*/  IMAD R138, R0, R15, R6 ;  /* 0x0000000f008a7224 */ /* 0x000fe400078e0206 */
[----:B------:R-:W-:-:S03]  /*1070*/  IMAD.MOV.U32 R4, RZ, RZ, 0x1 ;  /* 0x00000001ff047424 */ /* 0x000fc600078e00ff */
[----:B------:R-:W-:Y:S02]  /*1080*/  SEL R141, R138, R3, !P1 ;  /* 0x000000038a8d7207 */ /* 0x000fe40004800000 */
[----:B------:R-:W-:Y:S02]  /*1090*/  PRMT R0, R4, 0x7610, R0 ;  /* 0x0000761004007816 */ /* 0x000fe40000000000 */
[----:B------:R-:W-:-:S07]  /*10a0*/  SEL R138, R3, R138, !P1 ;  /* 0x0000008a038a7207 */ /* 0x000fce0004800000 */
.L_x_9:
[----:B------:R-:W-:-:S08]  /*10b0*/  NOP ;  /* 0x0000000000007918 */ /* 0x000fd00000000000 */
[----:B------:R-:W0:Y:S02]  /*10c0*/  USETMAXREG.TRY_ALLOC.CTAPOOL UP0, 0xe8 ;  /* 0x000000e8000079c8 */ /* 0x000e240008000600 */
[----:B0-----:R-:W-:-:S13]  /*10d0*/  PLOP3.LUT P0, PT, PT, PT, UP0, 0x80, 0x0 ;  /* 0x000000000000781c */ /* 0x001fda0003f0f008 */
[----:B------:R-:W-:Y:S05]  /*10e0*/  @!P0 BRA `(.L_x_9) ;  /* 0xfffffffc00f08947 */ /* 0x000fea000383ffff */
[----:B------:R-:W-:Y:S01]  /*10f0*/  ULDC.64 UR4, c[0x0][0x598] ;  /* 0x0001660000047ab9 */ /* 0x000fe20000000a00 */
[----:B------:R-:W-:Y:S01]  /*1100*/  ULDC.64 UR36, c[0x0][0x208] ;  /* 0x0000820000247ab9 */ /* 0x000fe20000000a00 */
[----:B------:R-:W-:-:S04]  /*1110*/  ISETP.NE.U32.AND P0, PT, RZ, UR4, PT ;  /* 0x00000004ff007c0c */ /* 0x000fc8000bf05070 */
[----:B------:R-:W-:-:S13]  /*1120*/  ISETP.NE.AND.EX P0, PT, RZ, UR5, PT, P0 ;  /* 0x00000005ff007c0c */ /* 0x000fda000bf05300 */
[----:B------:R-:W-:Y:S05]  /*1130*/  @!P0 BRA `(.L_x_12) ;  /* 0x00000000001c8947 */ /* 0x000fea0003800000 */
[----:B------:R-:W0:Y:S02]  /*1140*/  LDC.64 R4, c[0x0][0x598] ;  /* 0x00016600ff047b82 */ /* 0x000e240000000a00 */
[----:B0-----:R-:W2:Y:S02]  /*1150*/  LDG.E.64 R4, desc[UR36][R4.64] ;  /* 0x0000002404047981 */ /* 0x001ea4000c1e1b00 */
[----:B--2---:R-:W-:-:S04]  /*1160*/  ISETP.NE.U32.AND P0, PT, R4, RZ, PT ;  /* 0x000000ff0400720c */ /* 0x004fc80003f05070 */
[----:B------:R-:W-:-:S13]  /*1170*/  ISETP.NE.AND.EX P0, PT, R5, RZ, PT, P0 ;  /* 0x000000ff0500720c */ /* 0x000fda0003f05300 */
[----:B------:R-:W-:Y:S05]  /*1180*/  @!P0 BRA `(.L_x_12) ;  /* 0x0000000000088947 */ /* 0x000fea0003800000 */
[----:B------:R0:W5:Y:S01]  /*1190*/  LD.E R136, desc[UR36][R4.64] ;  /* 0x0000002404887980 */ /* 0x000162000c101900 */
[----:B------:R-:W-:Y:S05]  /*11a0*/  BRA `(.L_x_13) ;  /* 0x0000000000247947 */ /* 0x000fea0003800000 */
.L_x_12:
[----:B------:R-:W-:Y:S02]  /*11b0*/  ULDC.64 UR4, c[0x0][0x588] ;  /* 0x0001620000047ab9 */ /* 0x000fe40000000a00 */
[----:B------:R-:W-:-:S04]  /*11c0*/  ISETP.NE.U32.AND P0, PT, RZ, UR4, PT ;  /* 0x00000004ff007c0c */ /* 0x000fc8000bf05070 */
[----:B------:R-:W-:-:S13]  /*11d0*/  ISETP.NE.AND.EX P0, PT, RZ, UR5, PT, P0 ;  /* 0x00000005ff007c0c */ /* 0x000fda000bf05300 */
[----:B------:R-:W-:Y:S05]  /*11e0*/  @!P0 BRA `(.L_x_14) ;  /* 0x00000000000c8947 */ /* 0x000fea0003800000 */
[----:B------:R-:W0:Y:S02]  /*11f0*/  LDC.64 R136, c[0x0][0x588] ;  /* 0x00016200ff887b82 */ /* 0x000e240000000a00 */
[----:B0-----:R1:W5:Y:S01]  /*1200*/  LDG.E R136, desc[UR36][R136.64] ;  /* 0x0000002488887981 */ /* 0x001362000c1e1900 */
[----:B------:R-:W-:Y:S05]  /*1210*/  BRA `(.L_x_13) ;  /* 0x0000000000087947 */ /* 0x000fea0003800000 */
.L_x_14:
[----:B------:R-:W-:Y:S02]  /*1220*/  ULDC UR4, c[0x0][0x580] ;  /* 0x0001600000047ab9 */ /* 0x000fe40000000800 */
[----:B------:R-:W-:-:S07]  /*1230*/  IMAD.U32 R136, RZ, RZ, UR4 ;  /* 0x00000004ff887e24 */ /* 0x000fce000f8e00ff */
.L_x_13:
[----:B------:R-:W-:Y:S02]  /*1240*/  ULDC.64 UR4, c[0x0][0x5a0] ;  /* 0x0001680000047ab9 */ /* 0x000fe40000000a00 */
[----:B------:R-:W-:-:S04]  /*1250*/  ISETP.NE.U32.AND P0, PT, RZ, UR4, PT ;  /* 0x00000004ff007c0c */ /* 0x000fc8000bf05070 */
[----:B------:R-:W-:-:S13]  /*1260*/  ISETP.NE.AND.EX P0, PT, RZ, UR5, PT, P0 ;  /* 0x00000005ff007c0c */ /* 0x000fda000bf05300 */
[----:B------:R-:W-:Y:S05]  /*1270*/  @!P0 BRA `(.L_x_15) ;  /* 0x00000000001c8947 */ /* 0x000fea0003800000 */
[----:B0-----:R-:W0:Y:S02]  /*1280*/  LDC.64 R4, c[0x0][0x5a0] ;  /* 0x00016800ff047b82 */ /* 0x001e240000000a00 */
[----:B0-----:R-:W2:Y:S02]  /*1290*/  LDG.E.64 R4, desc[UR36][R4.64] ;  /* 0x0000002404047981 */ /* 0x001ea4000c1e1b00 */
[----:B--2---:R-:W-:-:S04]  /*12a0*/  ISETP.NE.U32.AND P0, PT, R4, RZ, PT ;  /* 0x000000ff0400720c */ /* 0x004fc80003f05070 */
[----:B------:R-:W-:-:S13]  /*12b0*/  ISETP.NE.AND.EX P0, PT, R5, RZ, PT, P0 ;  /* 0x000000ff0500720c */ /* 0x000fda0003f05300 */
[----:B------:R-:W-:Y:S05]  /*12c0*/  @!P0 BRA `(.L_x_15) ;  /* 0x0000000000088947 */ /* 0x000fea0003800000 */
[----:B-1----:R0:W5:Y:S01]  /*12d0*/  LD.E R137, desc[UR36][R4.64] ;  /* 0x0000002404897980 */ /* 0x002162000c101900 */
[----:B------:R-:W-:Y:S05]  /*12e0*/  BRA `(.L_x_16) ;  /* 0x0000000000247947 */ /* 0x000fea0003800000 */
.L_x_15:
[----:B------:R-:W-:Y:S02]  /*12f0*/  ULDC.64 UR4, c[0x0][0x590] ;  /* 0x0001640000047ab9 */ /* 0x000fe40000000a00 */
[----:B------:R-:W-:-:S04]  /*1300*/  ISETP.NE.U32.AND P0, PT, RZ, UR4, PT ;  /* 0x00000004ff007c0c */ /* 0x000fc8000bf05070 */
[----:B------:R-:W-:-:S13]  /*1310*/  ISETP.NE.AND.EX P0, PT, RZ, UR5, PT, P0 ;  /* 0x00000005ff007c0c */ /* 0x000fda000bf05300 */
[----:B------:R-:W-:Y:S05]  /*1320*/  @!P0 BRA `(.L_x_17) ;  /* 0x00000000000c8947 */ /* 0x000fea0003800000 */
[----:B0-----:R-:W1:Y:S02]  /*1330*/  LDC.64 R4, c[0x0][0x590] ;  /* 0x00016400ff047b82 */ /* 0x001e640000000a00 */
[----:B-1----:R1:W5:Y:S01]  /*1340*/  LDG.E R137, desc[UR36][R4.64] ;  /* 0x0000002404897981 */ /* 0x002362000c1e1900 */
[----:B------:R-:W-:Y:S05]  /*1350*/  BRA `(.L_x_16) ;  /* 0x0000000000087947 */ /* 0x000fea0003800000 */
.L_x_17:
[----:B------:R-:W-:Y:S02]  /*1360*/  ULDC UR4, c[0x0][0x584] ;  /* 0x0001610000047ab9 */ /* 0x000fe40000000800 */
[----:B-1----:R-:W-:-:S07]  /*1370*/  IMAD.U32 R137, RZ, RZ, UR4 ;  /* 0x00000004ff897e24 */ /* 0x002fce000f8e00ff */
.L_x_16:
[----:B------:R-:W-:-:S13]  /*1380*/  LOP3.LUT P0, RZ, R0, 0xff, RZ, 0xc0, !PT ;  /* 0x000000ff00ff7812 */ /* 0x000fda000780c0ff */
[----:B------:R-:W-:Y:S05]  /*1390*/  @!P0 EXIT ;  /* 0x000000000000894d */ /* 0x000fea0003800000 */
[----:B------:R-:W-:Y:S01]  /*13a0*/  ULDC UR4, c[0x0][0x28c] ;  /* 0x0000a30000047ab9 */ /* 0x000fe20000000800 */
[----:B------:R-:W-:Y:S01]  /*13b0*/  LOP3.LUT R140, R19, 0x1, RZ, 0xfc, !PT ;  /* 0x00000001138c7812 */ /* 0x000fe200078efcff */
[----:B------:R-:W-:Y:S01]  /*13c0*/  UIADD3 UR4, UR4, 0xf, URZ ;  /* 0x0000000f04047890 */ /* 0x000fe2000fffe03f */
[----:B------:R-:W-:Y:S01]  /*13d0*/  UMOV UR38, URZ ;  /* 0x0000003f00267c82 */ /* 0x000fe20008000000 */
[----:B------:R-:W-:Y:S02]  /*13e0*/  UMOV UR39, URZ ;  /* 0x0000003f00277c82 */ /* 0x000fe40008000000 */
[----:B------:R-:W-:-:S04]  /*13f0*/  USHF.R.S32.HI UR5, URZ, 0x1f, UR4 ;  /* 0x0000001f3f057899 */ /* 0x000fc80008011404 */
[----:B------:R-:W-:-:S04]  /*1400*/  ULEA.HI UR5, UR5, UR4, URZ, 0x4 ;  /* 0x0000000405057291 */ /* 0x000fc8000f8f203f */
[----:B------:R-:W-:-:S12]  /*1410*/  USHF.R.S32.HI UR40, URZ, 0x4, UR5 ;  /* 0x000000043f287899 */ /* 0x000fd80008011405 */
.L_x_259:
[----:B------:R-:W-:Y:S01]  /*1420*/  LOP3.LUT R0, R18, 0x80, RZ, 0xc0, !PT ;  /* 0x0000008012007812 */ /* 0x000fe200078ec0ff */
[----:B--2---:R-:W2:Y:S01]  /*1430*/  S2UR UR6, SR_CgaCtaId ;  /* 0x00000000000679c3 */ /* 0x004ea20000008800 */
[----:B------:R-:W-:Y:S02]  /*1440*/  UMOV UR41, 0x400 ;  /* 0x0000040000297882 */ /* 0x000fe40000000000 */
[----:B------:R-:W-:-:S06]  /*1450*/  SHF.R.U32.HI R0, RZ, 0x7, R0 ;  /* 0x00000007ff007819 */ /* 0x000fcc0000011600 */
[----:B---3--:R-:W3:Y:S01]  /*1460*/  SHFL.IDX PT, R0, R0, RZ, 0x1f ;  /* 0x00001fff00007589 */ /* 0x008ee200000e0000 */
[----:B--2---:R-:W-:Y:S01]  /*1470*/  ULEA UR41, UR6, UR41, 0x18 ;  /* 0x0000002906297291 */ /* 0x004fe2000f8ec03f */
[----:B---3--:R-:W-:-:S13]  /*1480*/  R2UR UR4, R0 ;  /* 0x00000000000472ca */ /* 0x008fda00000e0000 */
[----:B------:R-:W-:-:S04]  /*1490*/  ULEA.HI UR5, UR4, UR4, URZ, 0x1 ;  /* 0x0000000404057291 */ /* 0x000fc8000f8f083f */
[----:B------:R-:W-:-:S04]  /*14a0*/  ULOP3.LUT UR5, UR5, 0x1ffffe, URZ, 0xc0, !UPT ;  /* 0x001ffffe05057892 */ /* 0x000fc8000f8ec03f */
[----:B------:R-:W-:-:S03]  /*14b0*/  UIADD3 UR5, UR4, -UR5, URZ ;  /* 0x8000000504057290 */ /* 0x000fc6000fffe03f */
[----:B------:R-:W-:Y:S01]  /*14c0*/  ULDC UR4, c[0x0][0x28c] ;  /* 0x0000a30000047ab9 */ /* 0x000fe20000000800 */
[----:B------:R-:W-:Y:S01]  /*14d0*/  ULEA UR5, UR5, UR41, 0xb ;  /* 0x0000002905057291 */ /* 0x000fe2000f8e583f */
[----:B------:R-:W-:-:S03]  /*14e0*/  ISETP.LT.AND P0, PT, RZ, UR4, PT ;  /* 0x00000004ff007c0c */ /* 0x000fc6000bf01270 */
[----:B------:R-:W-:-:S04]  /*14f0*/  UIADD3 UR5, UR5, 0x200, URZ ;  /* 0x0000020005057890 */ /* 0x000fc8000fffe03f */
[----:B------:R-:W-:-:S04]  /*1500*/  USHF.R.U32.HI UR5, URZ, 0x4, UR5 ;  /* 0x000000043f057899 */ /* 0x000fc80008011605 */
[----:B------:R-:W-:Y:S02]  /*1510*/  ULOP3.LUT UR42, UR5, 0x3fff, URZ, 0xc0, !UPT ;  /* 0x00003fff052a7892 */ /* 0x000fe4000f8ec03f */
[----:B-1--4-:R-:W-:Y:S10]  /*1520*/  @P0 BRA `(.L_x_18) ;  /* 0x0000000000400947 */ /* 0x012ff40003800000 */
[----:B------:R-:W-:Y:S01]  /*1530*/  MOV R0, 0x0 ;  /* 0x0000000000007802 */ /* 0x000fe20000000f00 */
[----:B------:R-:W-:Y:S01]  /*1540*/  ULDC.64 UR4, c[0x4][0x68] ;  /* 0x01001a0000047ab9 */ /* 0x000fe20000000a00 */
[----:B------:R-:W-:Y:S01]  /*1550*/  ULDC.64 UR6, c[0x4][0x8] ;  /* 0x0100020000067ab9 */ /* 0x000fe20000000a00 */
[----:B01----:R-:W-:Y:S01]  /*1560*/  IMAD.U32 R4, RZ, RZ, UR4 ;  /* 0x00000004ff047e24 */ /* 0x003fe2000f8e00ff */
[----:B------:R0:W1:Y:S01]  /*1570*/  LDC.64 R14, c[0x4][R0] ;  /* 0x01000000000e7b82 */ /* 0x0000620000000a00 */
[----:B------:R-:W-:Y:S01]  /*1580*/  IMAD.U32 R5, RZ, RZ, UR5 ;  /* 0x00000005ff057e24 */ /* 0x000fe2000f8e00ff */
[----:B------:R-:W-:Y:S01]  /*1590*/  ULDC.64 UR4, c[0x4][0x70] ;  /* 0x01001c0000047ab9 */ /* 0x000fe20000000a00 */
[----:B------:R-:W-:Y:S02]  /*15a0*/  IMAD.U32 R10, RZ, RZ, UR6 ;  /* 0x00000006ff0a7e24 */ /* 0x000fe4000f8e00ff */
[----:B------:R-:W-:Y:S02]  /*15b0*/  IMAD.U32 R6, RZ, RZ, UR4 ;  /* 0x00000004ff067e24 */ /* 0x000fe4000f8e00ff */
[----:B------:R-:W-:-:S02]  /*15c0*/  IMAD.U32 R7, RZ, RZ, UR5 ;  /* 0x00000005ff077e24 */ /* 0x000fc4000f8e00ff */
[----:B------:R-:W-:Y:S02]  /*15d0*/  IMAD.U32 R11, RZ, RZ, UR7 ;  /* 0x00000007ff0b7e24 */ /* 0x000fe4000f8e00ff */
[----:B------:R-:W-:Y:S02]  /*15e0*/  IMAD.MOV.U32 R8, RZ, RZ, 0x1e1 ;  /* 0x000001e1ff087424 */ /* 0x000fe400078e00ff */
[----:B------:R-:W-:Y:S02]  /*15f0*/  IMAD.MOV.U32 R12, RZ, RZ, 0x1 ;  /* 0x00000001ff0c7424 */ /* 0x000fe400078e00ff */
[----:B0-----:R-:W-:-:S07]  /*1600*/  IMAD.MOV.U32 R13, RZ, RZ, RZ ;  /* 0x000000ffff0d7224 */ /* 0x001fce00078e00ff */
[----:B------:R-:W-:-:S07]  /*1610*/  LEPC R20, `(.L_x_18) ;  /* 0x000000001014794e */ /* 0x000fce0000000000 */
[----:B-1---5:R-:W-:Y:S05]  /*1620*/  CALL.ABS.NOINC R14 ;  /* 0x000000000e007343 */ /* 0x022fea0003c00000 */
.L_x_18:
[----:B------:R-:W-:-:S13]  /*1630*/  ISETP.NE.AND P0, PT, R140, 0x3, PT ;  /* 0x000000038c00780c */ /* 0x000fda0003f05270 */
[----:B------:R-:W-:Y:S05]  /*1640*/  @!P0 BRA `(.L_x_19) ;  /* 0x0000000000048947 */ /* 0x000fea0003800000 */
[----:B------:R-:W-:Y:S01]  /*1650*/  BPT.TRAP 0x1 ;  /* 0x000000040000795c */ /* 0x000fe20000300000 */
.L_x_19:
[----:B------:R-:W-:Y:S02]  /*1660*/  IMAD.U32 R3, RZ, RZ, UR39 ;  /* 0x00000027ff037e24 */ /* 0x000fe4000f8e00ff */
[----:B------:R-:W-:-:S03]  /*1670*/  IMAD.U32 R0, RZ, RZ, UR38 ;  /* 0x00000026ff007e24 */ /* 0x000fc6000f8e00ff */
[----:B------:R-:W-:Y:S02]  /*1680*/  LEA R3, R3, UR41, 0x3 ;  /* 0x0000002903037c11 */ /* 0x000fe4000f8e18ff */
[----:B------:R-:W-:-:S04]  /*1690*/  SHF.L.U32 R0, R0, 0x1f, RZ ;  /* 0x0000001f00007819 */ /* 0x000fc800000006ff */
[----:B------:R2:W3:Y:S01]  /*16a0*/  SYNCS.PHASECHK.TRANS64.TRYWAIT P1, [R3+URZ], R0 ;  /* 0x00000000030075a7 */ /* 0x0004e2000802017f */
[----:B------:R-:W-:Y:S05]  /*16b0*/  @!P0 BRA `(.L_x_20) ;  /* 0x0000000000048947 */ /* 0x000fea0003800000 */
[----:B------:R-:W-:Y:S01]  /*16c0*/  BPT.TRAP 0x1 ;  /* 0x000000040000795c */ /* 0x000fe20000300000 */
.L_x_20:
[----:B---3--:R-:W-:Y:S05]  /*16d0*/  @P1 BRA `(.L_x_21) ;  /* 0x0000000000081947 */ /* 0x008fea0003800000 */
[----:B------:R-:W3:Y:S02]  /*16e0*/  SYNCS.PHASECHK.TRANS64.TRYWAIT P1, [R3+URZ], R0 ;  /* 0x00000000030075a7 */ /* 0x000ee4000802017f */
[----:B---3--:R-:W-:Y:S05]  /*16f0*/  @!P1 BRA `(.L_x_22) ;  /* 0x000000a400449947 */ /* 0x008fea0003800000 */
.L_x_21:
[----:B------:R-:W-:-:S04]  /*1700*/  UISETP.LT.AND UP0, UPT, UR40, 0x1, UPT ;  /* 0x000000012800788c */ /* 0x000fc8000bf01270 */
[----:B------:R-:W-:-:S06]  /*1710*/  USEL UR4, UR40, 0x1, UP0 ;  /* 0x0000000128047887 */ /* 0x000fcc0008000000 */
[----:B--23--:R-:W-:Y:S01]  /*1720*/  IMAD.U32 R0, RZ, RZ, UR4 ;  /* 0x00000004ff007e24 */ /* 0x00cfe2000f8e00ff */
[----:B------:R-:W-:Y:S05]  /*1730*/  WARPSYNC.ALL ;  /* 0x0000000000007948 */ /* 0x000fea0003800000 */
[----:B------:R-:W-:-:S04]  /*1740*/  IADD3 R0, -R0, UR40, RZ ;  /* 0x0000002800007c10 */ /* 0x000fc8000fffe1ff */
[----:B------:R-:W-:Y:S01]  /*1750*/  ISETP.GE.AND P1, PT, R0, 0x1, PT ;  /* 0x000000010000780c */ /* 0x000fe20003f26270 */
[----:B------:R-:W-:Y:S01]  /*1760*/  UIADD3 UR5, UR41, 0x14200, URZ ;  /* 0x0001420029057890 */ /* 0x000fe2000fffe03f */
[----:B------:R-:W-:Y:S01]  /*1770*/  WARPGROUP.ARRIVE ;  /* 0x00000000000079c5 */ /* 0x000fe20000000000 */
[----:B------:R-:W-:Y:S02]  /*1780*/  ULOP3.LUT UR4, UR42, 0x10000, URZ, 0xfc, !UPT ;  /* 0x000100002a047892 */ /* 0x000fe4000f8efc3f */
[----:B------:R-:W-:Y:S02]  /*1790*/  USHF.R.U32.HI UR5, URZ, 0x4, UR5 ;  /* 0x000000043f057899 */ /* 0x000fe40008011605 */
[----:B------:R-:W-:Y:S02]  /*17a0*/  ULEA UR8, UR39, UR4, 0x8 ;  /* 0x0000000427087291 */ /* 0x000fe4000f8e403f */
[----:B------:R-:W-:Y:S01]  /*17b0*/  ULOP3.LUT UR5, UR5, 0x3fff, URZ, 0xc0, !UPT ;  /* 0x00003fff05057892 */ /* 0x000fe2000f8ec03f */
[----:B------:R-:W-:Y:S01]  /*17c0*/  UMOV UR9, 0xc0000010 ;  /* 0xc000001000097882 */ /* 0x000fe20000000000 */
[----:B------:R-:W-:-:S02]  /*17d0*/  UMOV UR11, 0xc0000010 ;  /* 0xc0000010000b7882 */ /* 0x000fc40000000000 */
[----:B------:R-:W-:Y:S01]  /*17e0*/  ULOP3.LUT UR5, UR5, 0x10000, URZ, 0xfc, !UPT ;  /* 0x0001000005057892 */ /* 0x000fe2000f8efc3f */
[----:B------:R-:W-:Y:S01]  /*17f0*/  UMOV UR16, UR8 ;  /* 0x0000000800107c82 */ /* 0x000fe20008000000 */
[----:B------:R-:W-:Y:S02]  /*1800*/  UMOV UR17, UR9 ;  /* 0x0000000900117c82 */ /* 0x000fe40008000000 */
[----:B------:R-:W-:Y:S01]  /*1810*/  UIMAD UR10, UR39, 0x1c0, UR5 ;  /* 0x000001c0270a78a4 */ /* 0x000fe2000f8e0205 */
[----:B------:R-:W-:Y:S01]  /*1820*/  UMOV UR19, 0xc0000010 ;  /* 0xc000001000137882 */ /* 0x000fe20000000000 */
[----:B------:R-:W-:Y:S02]  /*1830*/  UMOV UR20, UR8 ;  /* 0x0000000800147c82 */ /* 0x000fe40008000000 */
[----:B------:R-:W-:Y:S02]  /*1840*/  UIADD3 UR18, UR10, 0x40, URZ ;  /* 0x000000400a127890 */ /* 0x000fe4000fffe03f */
[----:B------:R-:W-:Y:S01]  /*1850*/  UIADD3 UR22, UR10, 0x80, URZ ;  /* 0x000000800a167890 */ /* 0x000fe2000fffe03f */
[----:B------:R-:W-:-:S02]  /*1860*/  UMOV UR21, UR9 ;  /* 0x0000000900157c82 */ /* 0x000fc40008000000 */
[----:B------:R-:W-:Y:S01]  /*1870*/  HGMMA.64x32x16.F32 R120, gdesc[UR8], RZ, !UPT, gsb0 ;  /* 0x00600000087879f0 */ /* 0x000fe2000c0008ff */
[----:B------:R-:W-:Y:S01]  /*1880*/  UMOV UR23, 0xc0000010 ;  /* 0xc000001000177882 */ /* 0x000fe20000000000 */
[----:B------:R-:W-:Y:S01]  /*1890*/  UIADD3 UR14, UR10, 0xc0, URZ ;  /* 0x000000c00a0e7890 */ /* 0x000fe2000fffe03f */
[----:B------:R-:W-:Y:S01]  /*18a0*/  UMOV UR12, UR8 ;  /* 0x00000008000c7c82 */ /* 0x000fe20008000000 */
[----:B------:R-:W-:Y:S01]  /*18b0*/  UMOV UR13, UR9 ;  /* 0x00000009000d7c82 */ /* 0x000fe20008000000 */
[----:B------:R-:W-:Y:S01]  /*18c0*/  UMOV UR15, 0xc0000010 ;  /* 0xc0000010000f7882 */ /* 0x000fe20000000000 */
[----:B------:R-:W-:Y:S02]  /*18d0*/  UIADD3 UR6, UR10, 0x100, URZ ;  /* 0x000001000a067890 */ /* 0x000fe4000fffe03f */
[----:B------:R-:W-:Y:S01]  /*18e0*/  UIADD3 UR7, UR10, 0x140, URZ ;  /* 0x000001400a077890 */ /* 0x000fe2000fffe03f */
[----:B------:R-:W-:Y:S01]  /*18f0*/  UMOV UR11, 0xc0000010 ;  /* 0xc0000010000b7882 */ /* 0x000fe20000000000 */
[----:B------:R-:W-:-:S02]  /*1900*/  WARPGROUP.DEPBAR.LE gsb0, 0x0 ;  /* 0x00008000000079c5 */ /* 0x000fc40000010000 */
[----:B------:R-:W-:-:S06]  /*1910*/  WARPGROUP.ARRIVE ;  /* 0x00000000000079c5 */ /* 0x000fcc0000000000 */
[----:B------:R-:W-:Y:S03]  /*1920*/  HGMMA.64x32x16.F32 R104, gdesc[UR16], RZ, !UPT, gsb0 ;  /* 0x00600000106879f0 */ /* 0x000fe6000c0008ff */
[----:B------:R-:W-:Y:S02]  /*1930*/  WARPGROUP.DEPBAR.LE gsb0, 0x0 ;  /* 0x00008000000079c5 */ /* 0x000fe40000010000 */
[----:B------:R-:W-:-:S06]  /*1940*/  WARPGROUP.ARRIVE ;  /* 0x00000000000079c5 */ /* 0x000fcc0000000000 */
[----:B------:R-:W-:Y:S03]  /*1950*/  HGMMA.64x32x16.F32 R88, gdesc[UR20], RZ, !UPT, gsb0 ;  /* 0x00600000145879f0 */ /* 0x000fe6000c0008ff */
[----:B------:R-:W-:Y:S02]  /*1960*/  WARPGROUP.DEPBAR.LE gsb0, 0x0 ;  /* 0x00008000000079c5 */ /* 0x000fe40000010000 */
[----:B------:R-:W-:-:S06]  /*1970*/  WARPGROUP.ARRIVE ;  /* 0x00000000000079c5 */ /* 0x000fcc0000000000 */
[----:B------:R-:W-:Y:S01]  /*1980*/  HGMMA.64x32x16.F32 R72, gdesc[UR12], RZ, !UPT, gsb0 ;  /* 0x006000000c4879f0 */ /* 0x000fe2000c0008ff */
[----:B------:R-:W-:-:S03]  /*1990*/  UIADD3 UR12, UR10, 0x180, URZ ;  /* 0x000001800a0c7890 */ /* 0x000fc6000fffe03f */
[----:B------:R-:W-:Y:S01]  /*19a0*/  UMOV UR10, UR6 ;  /* 0x00000006000a7c82 */ /* 0x000fe20008000000 */
[----:B------:R-:W-:Y:S02]  /*19b0*/  WARPGROUP.DEPBAR.LE gsb0, 0x0 ;  /* 0x00008000000079c5 */ /* 0x000fe40000010000 */
[----:B------:R-:W-:-:S06]  /*19c0*/  WARPGROUP.ARRIVE ;  /* 0x00000000000079c5 */ /* 0x000fcc0000000000 */
[----:B------:R-:W-:Y:S01]  /*19d0*/  HGMMA.64x32x16.F32 R56, gdesc[UR8], RZ, !UPT, gsb0 ;  /* 0x00600000083879f0 */ /* 0x000fe2000c0008ff */
[----:B------:R-:W-:Y:S01]  /*19e0*/  UMOV UR10, UR7 ;  /* 0x00000007000a7c82 */ /* 0x000fe20008000000 */
[----:B------:R-:W-:Y:S01]  /*19f0*/  UMOV UR11, 0xc0000010 ;  /* 0xc0000010000b7882 */ /* 0x000fe20000000000 */
[----:B------:R-:W-:Y:S02]  /*1a00*/  WARPGROUP.DEPBAR.LE gsb0, 0x0 ;  /* 0x00008000000079c5 */ /* 0x000fe40000010000 */
[----:B------:R-:W-:-:S06]  /*1a10*/  WARPGROUP.ARRIVE ;  /* 0x00000000000079c5 */ /* 0x000fcc0000000000 */
[----:B------:R-:W-:Y:S01]  /*1a20*/  HGMMA.64x32x16.F32 R40, gdesc[UR8], RZ, !UPT, gsb0 ;  /* 0x00600000082879f0 */ /* 0x000fe2000c0008ff */
[----:B------:R-:W-:Y:S01]  /*1a30*/  UMOV UR10, UR12 ;  /* 0x0000000c000a7c82 */ /* 0x000fe20008000000 */
[----:B------:R-:W-:Y:S01]  /*1a40*/  UMOV UR11, 0xc0000010 ;  /* 0xc0000010000b7882 */ /* 0x000fe20000000000 */
[----:B------:R-:W-:Y:S02]  /*1a50*/  WARPGROUP.DEPBAR.LE gsb0, 0x0 ;  /* 0x00008000000079c5 */ /* 0x000fe40000010000 */
[----:B------:R-:W-:-:S06]  /*1a60*/  WARPGROUP.ARRIVE ;  /* 0x00000000000079c5 */ /* 0x000fcc0000000000 */
[----:B------:R-:W-:Y:S03]  /*1a70*/  HGMMA.64x32x16.F32 R24, gdesc[UR8], RZ, !UPT, gsb0 ;  /* 0x00600000081879f0 */ /* 0x000fe6000c0008ff */
[----:B------:R-:W-:Y:S02]  /*1a80*/  WARPGROUP.DEPBAR.LE gsb0, 0x0 ;  /* 0x00008000000079c5 */ /* 0x000fe40000010000 */
[----:B------:R-:W-:Y:S05]  /*1a90*/  @!P1 BRA `(.L_x_23) ;  /* 0x00000004004c9947 */ /* 0x000fea0003800000 */
[----:B------:R-:W-:Y:S01]  /*1aa0*/  UIADD3 UR6, UR39, 0x1, URZ ;  /* 0x0000000127067890 */ /* 0x000fe2000fffe03f */
[----:B------:R-:W-:Y:S02]  /*1ab0*/  IMAD.MOV.U32 R3, RZ, RZ, R0 ;  /* 0x000000ffff037224 */ /* 0x000fe400078e0000 */
[----:B01----:R-:W-:Y:S01]  /*1ac0*/  IMAD.U32 R4, RZ, RZ, UR39 ;  /* 0x00000027ff047e24 */ /* 0x003fe2000f8e00ff */
[----:B------:R-:W-:-:S04]  /*1ad0*/  UISETP.NE.AND UP0, UPT, UR6, 0x14, UPT ;  /* 0x000000140600788c */ /* 0x000fc8000bf05270 */
[----:B------:R-:W-:Y:S02]  /*1ae0*/  USEL UR7, URZ, 0x1, UP0 ;  /* 0x000000013f077887 */ /* 0x000fe40008000000 */
[----:B------:R-:W-:Y:S02]  /*1af0*/  USEL UR6, UR6, URZ, UP0 ;  /* 0x0000003f06067287 */ /* 0x000fe40008000000 */
[----:B------:R-:W-:-:S06]  /*1b00*/  ULOP3.LUT UR7, UR38, UR7, URZ, 0x3c, !UPT ;  /* 0x0000000726077292 */ /* 0x000fcc000f8e3c3f */
[----:B------:R-:W-:-:S07]  /*1b10*/  IMAD.U32 R7, RZ, RZ, UR7 ;  /* 0x00000007ff077e24 */ /* 0x000fce000f8e00ff */
.L_x_30:
[----:B------:R-:W-:Y:S05]  /*1b20*/  @!P0 BRA `(.L_x_24) ;  /* 0x0000000000048947 */ /* 0x000fea0003800000 */
[----:B------:R-:W-:Y:S01]  /*1b30*/  BPT.TRAP 0x1 ;  /* 0x000000040000795c */ /* 0x000fe20000300000 */
.L_x_24:
[----:B------:R-:W-:Y:S01]  /*1b40*/  ULEA UR7, UR6, UR41, 0x3 ;  /* 0x0000002906077291 */ /* 0x000fe2000f8e183f */
[----:B------:R-:W-:-:S08]  /*1b50*/  SHF.L.U32 R5, R7, 0x1f, RZ ;  /* 0x0000001f07057819 */ /* 0x000fd000000006ff */
[----:B------:R0:W1:Y:S01]  /*1b60*/  SYNCS.PHASECHK.TRANS64.TRYWAIT P1, [UR7], R5 ;  /* 0x00000005ff0075a7 */ /* 0x0000620008020147 */
[----:B------:R-:W-:Y:S05]  /*1b70*/  @!P0 BRA `(.L_x_25) ;  /* 0x0000000000048947 */ /* 0x000fea0003800000 */
[----:B------:R-:W-:Y:S01]  /*1b80*/  BPT.TRAP 0x1 ;  /* 0x000000040000795c */ /* 0x000fe20000300000 */
.L_x_25:
[----:B-1----:R-:W-:Y:S05]  /*1b90*/  @P1 BRA `(.L_x_26) ;  /* 0x0000000000081947 */ /* 0x002fea0003800000 */
[----:B------:R-:W1:Y:S02]  /*1ba0*/  SYNCS.PHASECHK.TRANS64.TRYWAIT P1, [UR7], R5 ;  /* 0x00000005ff0075a7 */ /* 0x000e640008020147 */
[----:B-1----:R-:W-:Y:S05]  /*1bb0*/  @!P1 BRA `(.L_x_27) ;  /* 0x000000a000289947 */ /* 0x002fea0003800000 */
.L_x_26:
[----:B------:R-:W-:Y:S01]  /*1bc0*/  ULEA UR8, UR6, UR4, 0x8 ;  /* 0x0000000406087291 */ /* 0x000fe2000f8e403f */
[----:B------:R-:W-:Y:S01]  /*1bd0*/  WARPGROUP.ARRIVE ;  /* 0x00000000000079c5 */ /* 0x000fe20000000000 */
[----:B------:R-:W-:Y:S01]  /*1be0*/  UIMAD UR7, UR6, 0x1c0, UR5 ;  /* 0x000001c0060778a4 */ /* 0x000fe2000f8e0205 */
[----:B------:R-:W-:Y:S01]  /*1bf0*/  UMOV UR9, 0xc0000010 ;  /* 0xc000001000097882 */ /* 0x000fe20000000000 */
[----:B------:R-:W-:Y:S02]  /*1c00*/  UMOV UR11, 0xc0000010 ;  /* 0xc0000010000b7882 */ /* 0x000fe40000000000 */
[----:B------:R-:W-:Y:S02]  /*1c10*/  UIADD3 UR12, UR7, 0x40, URZ ;  /* 0x00000040070c7890 */ /* 0x000fe4000fffe03f */
[----:B------:R-:W-:Y:S02]  /*1c20*/  UIADD3 UR13, UR7, 0x80, URZ ;  /* 0x00000080070d7890 */ /* 0x000fe4000fffe03f */
[----:B------:R-:W-:Y:S01]  /*1c30*/  UMOV UR10, UR7 ;  /* 0x00000007000a7c82 */ /* 0x000fe20008000000 */
[----:B------:R-:W-:Y:S01]  /*1c40*/  UIADD3 UR14, UR7, 0xc0, URZ ;  /* 0x000000c0070e7890 */ /* 0x000fe2000fffe03f */
[----:B------:R-:W-:Y:S01]  /*1c50*/  HGMMA.64x32x16.F32 R120, gdesc[UR8], R120, gsb0 ;  /* 0x00600000087879f0 */ /* 0x000fe20008000878 */
[----:B------:R-:W-:Y:S01]  /*1c60*/  UMOV UR10, UR12 ;  /* 0x0000000c000a7c82 */ /* 0x000fe20008000000 */
[----:B------:R-:W-:Y:S01]  /*1c70*/  UMOV UR11, 0xc0000010 ;  /* 0xc0000010000b7882 */ /* 0x000fe20000000000 */
[----:B------:R-:W-:Y:S01]  /*1c80*/  UIADD3 UR12, UR7, 0x100, URZ ;  /* 0x00000100070c7890 */ /* 0x000fe2000fffe03f */
[----:B------:R-:W-:-:S02]  /*1c90*/  WARPGROUP.DEPBAR.LE gsb0, 0x0 ;  /* 0x00008000000079c5 */ /* 0x000fc40000010000 */
[----:B------:R-:W-:-:S06]  /*1ca0*/  WARPGROUP.ARRIVE ;  /* 0x00000000000079c5 */ /* 0x000fcc0000000000 */
[----:B------:R-:W-:Y:S01]  /*1cb0*/  HGMMA.64x32x16.F32 R104, gdesc[UR8], R104, gsb0 ;  /* 0x00600000086879f0 */ /* 0x000fe20008000868 */
[----:B------:R-:W-:Y:S01]  /*1cc0*/  UMOV UR10, UR13 ;  /* 0x0000000d000a7c82 */ /* 0x000fe20008000000 */
[----:B------:R-:W-:Y:S01]  /*1cd0*/  UMOV UR11, 0xc0000010 ;  /* 0xc0000010000b7882 */ /* 0x000fe20000000000 */
[----:B------:R-:W-:Y:S02]  /*1ce0*/  UIADD3 UR13, UR7, 0x140, URZ ;  /* 0x00000140070d7890 */ /* 0x000fe4000fffe03f */
[----:B------:R-:W-:Y:S01]  /*1cf0*/  UIADD3 UR7, UR7, 0x180, URZ ;  /* 0x0000018007077890 */ /* 0x000fe2000fffe03f */
[----:B------:R-:W-:Y:S02]  /*1d00*/  WARPGROUP.DEPBAR.LE gsb0, 0x0 ;  /* 0x00008000000079c5 */ /* 0x000fe40000010000 */
[----:B------:R-:W-:-:S06]  /*1d10*/  WARPGROUP.ARRIVE ;  /* 0x00000000000079c5 */ /* 0x000fcc0000000000 */
[----:B------:R-:W-:Y:S01]  /*1d20*/  HGMMA.64x32x16.F32 R88, gdesc[UR8], R88, gsb0 ;  /* 0x00600000085879f0 */ /* 0x000fe20008000858 */
[----:B------:R-:W-:Y:S01]  /*1d30*/  UMOV UR10, UR14 ;  /* 0x0000000e000a7c82 */ /* 0x000fe20008000000 */
[----:B------:R-:W-:Y:S01]  /*1d40*/  UMOV UR11, 0xc0000010 ;  /* 0xc0000010000b7882 */ /* 0x000fe20000000000 */
        /* <DEDUP_REMOVED lines=17> */
[----:B------:R-:W-:Y:S03]  /*1e60*/  HGMMA.64x32x16.F32 R24, gdesc[UR8], R24, gsb0 ;  /* 0x00600000081879f0 */ /* 0x000fe60008000818 */
[----:B------:R-:W-:Y:S02]  /*1e70*/  WARPGROUP.DEPBAR.LE gsb0, 0x0 ;  /* 0x00008000000079c5 */ /* 0x000fe40000010000 */
[----:B------:R-:W-:Y:S05]  /*1e80*/  @!P0 BRA `(.L_x_28) ;  /* 0x0000000000048947 */ /* 0x000fea0003800000 */
[----:B------:R-:W-:Y:S01]  /*1e90*/  BPT.TRAP 0x1 ;  /* 0x000000040000795c */ /* 0x000fe20000300000 */
.L_x_28:
[----:B------:R-:W-:-:S13]  /*1ea0*/  ISETP.NE.AND P1, PT, R22, RZ, PT ;  /* 0x000000ff1600720c */ /* 0x000fda0003f25270 */
[----:B01----:R-:W-:-:S05]  /*1eb0*/  @P1 LEA R5, R4, UR41, 0x3 ;  /* 0x0000002904051c11 */ /* 0x003fca000f8e18ff */
[----:B------:R-:W-:-:S05]  /*1ec0*/  @P1 VIADD R6, R5, 0xa0 ;  /* 0x000000a005061836 */ /* 0x000fca0000000000 */
[----:B------:R-:W-:-:S04]  /*1ed0*/  @P1 PRMT R6, R23, 0x654, R6 ;  /* 0x0000065417061816 */ /* 0x000fc80000000006 */
[----:B------:R0:W-:Y:S01]  /*1ee0*/  @P1 SYNCS.ARRIVE.TRANS64.RED.A1T0 RZ, [R6+URZ], RZ ;  /* 0x000000ff06ff19a7 */ /* 0x0001e2000810043f */
[----:B------:R-:W-:-:S13]  /*1ef0*/  ISETP.GT.U32.AND P1, PT, R19, 0x1, PT ;  /* 0x000000011300780c */ /* 0x000fda0003f24070 */
[----:B0-----:R-:W-:Y:S05]  /*1f00*/  @P1 BRA `(.L_x_29) ;  /* 0x0000000000041947 */ /* 0x001fea0003800000 */
[----:B------:R-:W-:Y:S01]  /*1f10*/  BPT.TRAP 0x1 ;  /* 0x000000040000795c */ /* 0x000fe20000300000 */
.L_x_29:
[----:B------:R-:W-:Y:S01]  /*1f20*/  UIADD3 UR6, UR6, 0x1, URZ ;  /* 0x0000000106067890 */ /* 0x000fe2000fffe03f */
[C---:B------:R-:W-:Y:S01]  /*1f30*/  ISETP.GT.AND P2, PT, R3.reuse, 0x1, PT ;  /* 0x000000010300780c */ /* 0x040fe20003f44270 */
[----:B------:R-:W-:Y:S02]  /*1f40*/  VIADD R4, R4, 0x1 ;  /* 0x0000000104047836 */ /* 0x000fe40000000000 */
[----:B------:R-:W-:Y:S01]  /*1f50*/  UISETP.NE.AND UP0, UPT, UR6, 0x14, UPT ;  /* 0x000000140600788c */ /* 0x000fe2000bf05270 */
[----:B------:R-:W-:Y:S02]  /*1f60*/  VIADD R3, R3, 0xffffffff ;  /* 0xffffffff03037836 */ /* 0x000fe40000000000 */
[C---:B------:R-:W-:Y:S01]  /*1f70*/  ISETP.NE.AND P1, PT, R4.reuse, 0x14, PT ;  /* 0x000000140400780c */ /* 0x040fe20003f25270 */
[----:B------:R-:W-:Y:S02]  /*1f80*/  USEL UR7, URZ, 0x1, UP0 ;  /* 0x000000013f077887 */ /* 0x000fe40008000000 */
[----:B------:R-:W-:Y:S01]  /*1f90*/  USEL UR6, UR6, URZ, UP0 ;  /* 0x0000003f06067287 */ /* 0x000fe20008000000 */
[----:B------:R-:W-:-:S03]  /*1fa0*/  SEL R4, R4, RZ, P1 ;  /* 0x000000ff04047207 */ /* 0x000fc60000800000 */
[----:B------:R-:W-:Y:S01]  /*1fb0*/  LOP3.LUT R7, R7, UR7, RZ, 0x3c, !PT ;  /* 0x0000000707077c12 */ /* 0x000fe2000f8e3cff */
[----:B------:R-:W-:Y:S07]  /*1fc0*/  @P2 BRA `(.L_x_30) ;  /* 0xfffffff800d42947 */ /* 0x000fee000383ffff */
.L_x_23:
[----:B------:R-:W2:Y:S02]  /*1fd0*/  LDC R3, c[0x0][0x28c] ;  /* 0x0000a300ff037b82 */ /* 0x000ea40000000800 */
[----:B--2---:R-:W-:-:S13]  /*1fe0*/  ISETP.GE.AND P1, PT, R3, 0x1, PT ;  /* 0x000000010300780c */ /* 0x004fda0003f26270 */
[----:B------:R-:W-:Y:S05]  /*1ff0*/  @!P1 BRA `(.L_x_31) ;  /* 0x0000000000389947 */ /* 0x000fea0003800000 */
[----:B------:R-:W-:Y:S05]  /*2000*/  @!P0 BRA `(.L_x_32) ;  /* 0x0000000000048947 */ /* 0x000fea0003800000 */
[----:B------:R-:W-:Y:S01]  /*2010*/  BPT.TRAP 0x1 ;  /* 0x000000040000795c */ /* 0x000fe20000300000 */
.L_x_32:
[----:B------:R-:W-:-:S13]  /*2020*/  ISETP.NE.AND P0, PT, R22, RZ, PT ;  /* 0x000000ff1600720c */ /* 0x000fda0003f05270 */
[----:B------:R-:W-:-:S04]  /*2030*/  @P0 VIADD R0, R0, UR39 ;  /* 0x0000002700000c36 */ /* 0x000fc80008000000 */
[----:B01----:R-:W-:-:S05]  /*2040*/  @P0 IMAD.WIDE.U32 R4, R0, -0x33333333, RZ ;  /* 0xcccccccd00040825 */ /* 0x003fca00078e00ff */
[----:B------:R-:W-:-:S05]  /*2050*/  @P0 SHF.R.U32.HI R5, RZ, 0x4, R5 ;  /* 0x00000004ff050819 */ /* 0x000fca0000011605 */
[----:B------:R-:W-:-:S05]  /*2060*/  @P0 IMAD R0, R5, -0x14, R0 ;  /* 0xffffffec05000824 */ /* 0x000fca00078e0200 */
[----:B------:R-:W-:-:S05]  /*2070*/  @P0 LEA R0, R0, UR41, 0x3 ;  /* 0x0000002900000c11 */ /* 0x000fca000f8e18ff */
[----:B------:R-:W-:-:S05]  /*2080*/  @P0 VIADD R0, R0, 0xa0 ;  /* 0x000000a000000836 */ /* 0x000fca0000000000 */
[----:B------:R-:W-:-:S04]  /*2090*/  @P0 PRMT R0, R23, 0x654, R0 ;  /* 0x0000065417000816 */ /* 0x000fc80000000000 */
[----:B------:R2:W-:Y:S01]  /*20a0*/  @P0 SYNCS.ARRIVE.TRANS64.RED.A1T0 RZ, [R0+URZ], RZ ;  /* 0x000000ff00ff09a7 */ /* 0x0005e2000810043f */
[----:B------:R-:W-:-:S13]  /*20b0*/  ISETP.GT.U32.AND P0, PT, R19, 0x1, PT ;  /* 0x000000011300780c */ /* 0x000fda0003f04070 */
[----:B--2---:R-:W-:Y:S05]  /*20c0*/  @P0 BRA `(.L_x_31) ;  /* 0x0000000000040947 */ /* 0x004fea0003800000 */
[----:B------:R-:W-:Y:S01]  /*20d0*/  BPT.TRAP 0x1 ;  /* 0x000000040000795c */ /* 0x000fe20000300000 */
.L_x_31:
[----:B------:R-:W2:Y:S01]  /*20e0*/  LDC R7, c[0x0][0x288] ;  /* 0x0000a200ff077b82 */ /* 0x000ea20000000800 */
[----:B------:R-:W-:Y:S01]  /*20f0*/  IMAD R141, R141, 0xe0, RZ ;  /* 0x000000e08d8d7824 */ /* 0x000fe200078e02ff */
[--C-:B------:R-:W-:Y:S01]  /*2100*/  SHF.R.U32.HI R0, RZ, 0x2, R18.reuse ;  /* 0x00000002ff007819 */ /* 0x100fe20000011612 */
[----:B------:R-:W-:Y:S01]  /*2110*/  UIADD3 UR39, UR40, UR39, URZ ;  /* 0x0000002728277290 */ /* 0x000fe2000fffe03f */
[----:B01----:R-:W-:Y:S01]  /*2120*/  SHF.R.U32.HI R5, RZ, 0x7, R18 ;  /* 0x00000007ff057819 */ /* 0x003fe20000011612 */
[----:B------:R-:W-:Y:S01]  /*2130*/  IMAD.SHL.U32 R9, R138, 0x80, RZ ;  /* 0x000000808a097824 */ /* 0x000fe200078e00ff */
[----:B------:R-:W-:Y:S01]  /*2140*/  LOP3.LUT R4, R18, 0x60, RZ, 0xc0, !PT ;  /* 0x0000006012047812 */ /* 0x000fe200078ec0ff */
[----:B------:R-:W-:Y:S01]  /*2150*/  UISETP.GT.U32.AND UP0, UPT, UR39, 0x13, UPT ;  /* 0x000000132700788c */ /* 0x000fe2000bf04070 */
[----:B------:R-:W-:Y:S01]  /*2160*/  LOP3.LUT R3, R0, 0x7, RZ, 0xc0, !PT ;  /* 0x0000000700037812 */ /* 0x000fe200078ec0ff */
[C---:B------:R-:W-:Y:S01]  /*2170*/  IMAD.SHL.U32 R12, R18.reuse, 0x2, RZ ;  /* 0x00000002120c7824 */ /* 0x040fe200078e00ff */
[----:B------:R-:W-:Y:S01]  /*2180*/  LOP3.LUT R0, R5, 0x1, RZ, 0xc0, !PT ;  /* 0x0000000105007812 */ /* 0x000fe200078ec0ff */
[----:B------:R-:W-:Y:S01]  /*2190*/  ULDC UR7, c[0x0][0x284] ;  /* 0x0000a10000077ab9 */ /* 0x000fe20000000800 */
[----:B------:R-:W-:Y:S01]  /*21a0*/  SHF.R.U32.HI R6, RZ, 0x1, R4 ;  /* 0x00000001ff067819 */ /* 0x000fe20000011604 */
[----:B------:R-:W-:Y:S01]  /*21b0*/  UISETP.LT.U32.AND UP0, UPT, UR40, 0x14, UP0 ;  /* 0x000000142800788c */ /* 0x000fe20008701070 */
[----:B------:R-:W-:Y:S01]  /*21c0*/  LOP3.LUT R4, R18, 0x3, RZ, 0xc0, !PT ;  /* 0x0000000312047812 */ /* 0x000fe200078ec0ff */
[----:B------:R-:W-:Y:S01]  /*21d0*/  UISETP.GE.U32.AND UP1, UPT, UR40, 0x14, UPT ;  /* 0x000000142800788c */ /* 0x000fe2000bf26070 */
[----:B------:R-:W-:Y:S01]  /*21e0*/  SHF.R.S32.HI R11, RZ, 0x1f, R139 ;  /* 0x0000001fff0b7819 */ /* 0x000fe2000001148b */
[----:B------:R-:W-:Y:S01]  /*21f0*/  IMAD.SHL.U32 R8, R0, 0x40, RZ ;  /* 0x0000004000087824 */ /* 0x000fe200078e00ff */
[----:B------:R-:W-:Y:S01]  /*2200*/  IADD3 R5, RZ, -R6, -R3 ;  /* 0x80000006ff057210 */ /* 0x000fe20007ffe803 */
[----:B------:R-:W-:Y:S01]  /*2210*/  ULDC.64 UR8, c[0x0][0x5d0] ;  /* 0x0001740000087ab9 */ /* 0x000fe20000000a00 */
[C---:B------:R-:W-:Y:S01]  /*2220*/  LOP3.LUT R12, R141.reuse, 0x6, R12, 0xf8, !PT ;  /* 0x000000068d0c7812 */ /* 0x040fe200078ef80c */
[----:B------:R-:W-:Y:S01]  /*2230*/  UIMAD.WIDE.U32 UR4, UR39, -0x33333333, URZ ;  /* 0xcccccccd270478a5 */ /* 0x000fe2000f8e003f */
[----:B------:R-:W-:Y:S01]  /*2240*/  IMAD.WIDE R142, R138, 0x80, RZ ;  /* 0x000000808a8e7825 */ /* 0x000fe200078e02ff */
[----:B------:R-:W-:Y:S01]  /*2250*/  USEL UR6, URZ, 0x1, !UP0 ;  /* 0x000000013f067887 */ /* 0x000fe2000c000000 */
[----:B--2---:R-:W-:Y:S01]  /*2260*/  ISETP.GE.AND P0, PT, R141, R7, PT ;  /* 0x000000078d00720c */ /* 0x004fe20003f06270 */
[----:B------:R-:W-:Y:S01]  /*2270*/  USHF.R.U32.HI UR4, URZ, 0x4, UR5 ;  /* 0x000000043f047899 */ /* 0x000fe20008011605 */
[----:B------:R-:W-:Y:S01]  /*2280*/  IMAD R10, R4, -0x2, R7 ;  /* 0xfffffffe040a7824 */ /* 0x000fe200078e0207 */
[----:B------:R-:W-:Y:S01]  /*2290*/  SHF.R.S32.HI R13, RZ, 0x1f, R12 ;  /* 0x0000001fff0d7819 */ /* 0x000fe2000001140c */
[----:B------:R-:W-:Y:S01]  /*22a0*/  IMAD R4, R11, UR8, RZ ;  /* 0x000000080b047c24 */ /* 0x000fe2000f8e02ff */
[----:B------:R-:W-:Y:S01]  /*22b0*/  ISETP.GE.OR P0, PT, R9, UR7, P0 ;  /* 0x0000000709007c0c */ /* 0x000fe20008706670 */
[----:B------:R-:W-:Y:S01]  /*22c0*/  IMAD R0, R0, -0x40, R5 ;  /* 0xffffffc000007824 */ /* 0x000fe200078e0205 */
[----:B------:R-:W-:Y:S01]  /*22d0*/  LOP3.LUT R3, R8, 0x40, R3, 0xe2, !PT ;  /* 0x0000004008037812 */ /* 0x000fe200078ee203 */
[----:B------:R-:W-:Y:S01]  /*22e0*/  ULOP3.LUT UR38, UR38, UR6, URZ, 0x3c, !UPT ;  /* 0x0000000626267292 */ /* 0x000fe2000f8e3c3f */
[C---:B------:R-:W-:Y:S01]  /*22f0*/  IMAD R7, R139.reuse, UR9, R4 ;  /* 0x000000098b077c24 */ /* 0x040fe2000f8e0204 */
[----:B------:R-:W-:Y:S01]  /*2300*/  UIMAD UR39, UR4, -0x14, UR39 ;  /* 0xffffffec042778a4 */ /* 0x000fe2000f8e0227 */
[----:B------:R-:W-:Y:S01]  /*2310*/  IMAD.WIDE.U32 R4, R139, UR8, R12 ;  /* 0x000000088b047c25 */ /* 0x000fe2000f8e000c */
[----:B------:R-:W-:Y:S01]  /*2320*/  LOP3.LUT R155, R142, R3, R6, 0xfe, !PT ;  /* 0x000000038e9b7212 */ /* 0x000fe200078efe06 */
[----:B------:R-:W-:Y:S01]  /*2330*/  @UP1 ULOP3.LUT UR38, UR38, 0x1, UR4, 0x78, !UPT ;  /* 0x0000000126261892 */ /* 0x000fe2000f8e7804 */
[----:B------:R-:W-:Y:S01]  /*2340*/  IADD3 R3, -R9, UR7, R0 ;  /* 0x0000000709037c10 */ /* 0x000fe2000fffe100 */
[----:B------:R-:W-:-:S02]  /*2350*/  IMAD.IADD R7, R5, 0x1, R7 ;  /* 0x0000000105077824 */ /* 0x000fc400078e0207 */
[----:B------:R-:W-:Y:S02]  /*2360*/  IMAD.IADD R10, R10, 0x1, -R141 ;  /* 0x000000010a0a7824 */ /* 0x000fe400078e0a8d */
[----:B------:R-:W-:Y:S02]  /*2370*/  IMAD.MOV.U32 R0, RZ, RZ, -0x1 ;  /* 0xffffffffff007424 */ /* 0x000fe400078e00ff */
[----:B------:R-:W-:Y:S01]  /*2380*/  IMAD.MOV.U32 R6, RZ, RZ, R4 ;  /* 0x000000ffff067224 */ /* 0x000fe200078e0004 */
[----:B------:R-:W-:Y:S06]  /*2390*/  @P0 BRA `(.L_x_33) ;  /* 0x0000007000cc0947 */ /* 0x000fec0003800000 */
[----:B------:R-:W0:Y:S01]  /*23a0*/  LDC.64 R4, c[0x0][0x5c8] ;  /* 0x00017200ff047b82 */ /* 0x000e220000000a00 */
[----:B-----5:R-:W-:Y:S01]  /*23b0*/  FSETP.NEU.AND P0, PT, R137, RZ, PT ;  /* 0x000000ff8900720b */ /* 0x020fe20003f0d000 */
[----:B------:R-:W-:Y:S01]  /*23c0*/  BSSY B0, `(.L_x_33) ;  /* 0x0000730000007945 */ /* 0x000fe20003800000 */
[----:B------:R-:W-:-:S04]  /*23d0*/  ISETP.GT.AND P1, PT, R10, RZ, PT ;  /* 0x000000ff0a00720c */ /* 0x000fc80003f24270 */
[----:B------:R-:W-:Y:S01]  /*23e0*/  ISETP.GT.AND P2, PT, R3, RZ, P1 ;  /* 0x000000ff0300720c */ /* 0x000fe20000f44270 */
[-C--:B0-----:R-:W-:Y:S02]  /*23f0*/  IMAD R8, R143, R4.reuse, RZ ;  /* 0x000000048f087224 */ /* 0x081fe400078e02ff */
[----:B------:R-:W-:-:S04]  /*2400*/  IMAD.WIDE.U32 R6, R155, R4, R6 ;  /* 0x000000049b067225 */ /* 0x000fc800078e0006 */
[----:B------:R-:W-:-:S04]  /*2410*/  IMAD R9, R155, R5, R8 ;  /* 0x000000059b097224 */ /* 0x000fc800078e0208 */
[----:B------:R-:W-:Y:S01]  /*2420*/  IMAD.IADD R9, R7, 0x1, R9 ;  /* 0x0000000107097824 */ /* 0x000fe200078e0209 */
[----:B------:R-:W-:Y:S06]  /*2430*/  @!P0 BRA `(.L_x_34) ;  /* 0x0000004800f88947 */ /* 0x000fec0003800000 */
[----:B------:R-:W0:Y:S01]  /*2440*/  LDC.64 R20, c[0x0][0x5b8] ;  /* 0x00016e00ff147b82 */ /* 0x000e220000000a00 */
[----:B------:R-:W-:-:S07]  /*2450*/  ULDC.64 UR4, c[0x0][0x5c0] ;  /* 0x0001700000047ab9 */ /* 0x000fce0000000a00 */
[----:B------:R-:W1:Y:S08]  /*2460*/  LDC.64 R152, c[0x0][0x5b0] ;  /* 0x00016c00ff987b82 */ /* 0x000e700000000a00 */
[----:B------:R-:W2:Y:S01]  /*2470*/  LDC.64 R14, c[0x0][0x5a8] ;  /* 0x00016a00ff0e7b82 */ /* 0x000ea20000000a00 */
[-C--:B0-----:R-:W-:Y:S02]  /*2480*/  IMAD R8, R11, R20.reuse, RZ ;  /* 0x000000140b087224 */ /* 0x081fe400078e02ff */
[----:B------:R-:W-:-:S04]  /*2490*/  IMAD.WIDE.U32 R148, R139, R20, R12 ;  /* 0x000000148b947225 */ /* 0x000fc800078e000c */
[----:B------:R-:W-:Y:S02]  /*24a0*/  IMAD R151, R139, R21, R8 ;  /* 0x000000158b977224 */ /* 0x000fe400078e0208 */
[-C--:B-1----:R-:W-:Y:S02]  /*24b0*/  IMAD R142, R143, R152.reuse, RZ ;  /* 0x000000988f8e7224 */ /* 0x082fe400078e02ff */
[----:B------:R-:W-:Y:S02]  /*24c0*/  IMAD.IADD R145, R149, 0x1, R151 ;  /* 0x0000000195917824 */ /* 0x000fe400078e0297 */
[----:B------:R-:W-:Y:S02]  /*24d0*/  IMAD.MOV.U32 R144, RZ, RZ, R148 ;  /* 0x000000ffff907224 */ /* 0x000fe400078e0094 */
[C---:B------:R-:W-:Y:S02]  /*24e0*/  IMAD R21, R155.reuse, R153, R142 ;  /* 0x000000999b157224 */ /* 0x040fe400078e028e */
[----:B------:R-:W-:-:S04]  /*24f0*/  IMAD.WIDE.U32 R142, R155, R152, R144 ;  /* 0x000000989b8e7225 */ /* 0x000fc800078e0090 */
[----:B------:R-:W-:Y:S01]  /*2500*/  IMAD.IADD R7, R143, 0x1, R21 ;  /* 0x000000018f077824 */ /* 0x000fe200078e0215 */
[----:B--2---:R-:W-:-:S04]  /*2510*/  LEA R146, P0, R142, R14, 0x1 ;  /* 0x0000000e8e927211 */ /* 0x004fc800078008ff */
[----:B------:R-:W-:-:S05]  /*2520*/  LEA.HI.X R147, R142, R15, R7, 0x1, P0 ;  /* 0x0000000f8e937211 */ /* 0x000fca00000f0c07 */
[----:B------:R-:W2:Y:S01]  /*2530*/  @P2 LDG.E.LTC128B.U16 R11, desc[UR36][R146.64] ;  /* 0x00000024920b2981 */ /* 0x000ea2000c1e1520 */
[----:B------:R-:W-:Y:S01]  /*2540*/  IMAD.WIDE.U32 R142, R155, R152, R12 ;  /* 0x000000989b8e7225 */ /* 0x000fe200078e000c */
[----:B------:R-:W-:Y:S03]  /*2550*/  BSSY B1, `(.L_x_35) ;  /* 0x0000013000017945 */ /* 0x000fe60003800000 */
[----:B------:R-:W-:Y:S02]  /*2560*/  IMAD.IADD R143, R21, 0x1, R143 ;  /* 0x00000001158f7824 */ /* 0x000fe400078e028f */
[----:B------:R-:W-:-:S04]  /*2570*/  IMAD.WIDE.U32 R142, R139, R20, R142 ;  /* 0x000000148b8e7225 */ /* 0x000fc800078e008e */
[----:B--2---:R-:W-:-:S05]  /*2580*/  HADD2.F32 R8, -RZ, R11.H0_H0 ;  /* 0x2000000bff087230 */ /* 0x004fca0000004100 */
[----:B------:R-:W-:Y:S01]  /*2590*/  FMUL R7, R8, R137 ;  /* 0x0000008908077220 */ /* 0x000fe20000400000 */
[----:B------:R-:W-:-:S03]  /*25a0*/  LEA R8, P0, R6, UR4, 0x1 ;  /* 0x0000000406087c11 */ /* 0x000fc6000f8008ff */
[----:B------:R-:W-:Y:S01]  /*25b0*/  FFMA R7, R120, R136, R7 ;  /* 0x0000008878077223 */ /* 0x000fe20000000007 */
[----:B------:R-:W-:Y:S02]  /*25c0*/  LEA.HI.X R9, R6, UR5, R9, 0x1, P0 ;  /* 0x0000000506097c11 */ /* 0x000fe400080f0c09 */
[----:B------:R-:W-:Y:S02]  /*25d0*/  ISETP.GT.AND P0, PT, R10, 0x1, PT ;  /* 0x000000010a00780c */ /* 0x000fe40003f04270 */
[----:B------:R-:W-:Y:S01]  /*25e0*/  F2FP.F16.F32.PACK_AB R120, RZ, R7 ;  /* 0x00000007ff78723e */ /* 0x000fe200000000ff */
[----:B------:R-:W-:Y:S01]  /*25f0*/  IMAD.IADD R7, R151, 0x1, R143 ;  /* 0x0000000197077824 */ /* 0x000fe200078e028f */
[----:B------:R-:W-:Y:S02]  /*2600*/  ISETP.GT.AND P3, PT, R3, RZ, P0 ;  /* 0x000000ff0300720c */ /* 0x000fe40000764270 */
[----:B------:R-:W-:Y:S01]  /*2610*/  LEA R6, P4, R142, R14, 0x1 ;  /* 0x0000000e8e067211 */ /* 0x000fe200078808ff */
[----:B------:R0:W-:Y:S01]  /*2620*/  @P2 STG.E.U16 desc[UR36][R8.64], R120 ;  /* 0x0000007808002986 */ /* 0x0001e2000c101524 */
[----:B------:R-:W-:-:S02]  /*2630*/  SHF.L.U64.HI R143, R152, 0x3, R153 ;  /* 0x00000003988f7819 */ /* 0x000fc40000010299 */
[----:B------:R-:W-:Y:S01]  /*2640*/  LEA.HI.X R7, R142, R15, R7, 0x1, P4 ;  /* 0x0000000f8e077211 */ /* 0x000fe200020f0c07 */
[----:B------:R-:W-:-:S06]  /*2650*/  IMAD.SHL.U32 R142, R152, 0x8, RZ ;  /* 0x00000008988e7824 */ /* 0x000fcc00078e00ff */
[----:B------:R-:W-:Y:S05]  /*2660*/  @!P3 BRA `(.L_x_36) ;  /* 0x000000000004b947 */ /* 0x000fea0003800000 */
[----:B------:R1:W5:Y:S02]  /*2670*/  LDG.E.LTC128B.U16 R11, desc[UR36][R6.64+0x2] ;  /* 0x00000224060b7981 */ /* 0x000364000c1e1520 */
.L_x_36:
[----:B------:R-:W-:Y:S05]  /*2680*/  BSYNC B1 ;  /* 0x0000000000017941 */ /* 0x000fea0003800000 */
.L_x_35:
[----:B0----5:R-:W-:Y:S01]  /*2690*/  HADD2.F32 R120, -RZ, R11.H0_H0 ;  /* 0x2000000bff787230 */ /* 0x021fe20000004100 */
[----:B------:R-:W-:Y:S01]  /*26a0*/  ISETP.GT.AND P1, PT, R3, 0x8, P1 ;  /* 0x000000080300780c */ /* 0x000fe20000f24270 */
[----:B------:R-:W-:Y:S01]  /*26b0*/  IMAD.WIDE.U32 R142, R155, R152, R142 ;  /* 0x000000989b8e7225 */ /* 0x000fe200078e008e */
[----:B------:R-:W-:-:S03]  /*26c0*/  PRMT R141, R11, 0x7610, R141 ;  /* 0x000076100b8d7816 */ /* 0x000fc6000000008d */
[----:B------:R-:W-:Y:S01]  /*26d0*/  FMUL R120, R120, R137 ;  /* 0x0000008978787220 */ /* 0x000fe20000400000 */
[----:B------:R-:W-:Y:S01]  /*26e0*/  IMAD.IADD R143, R21, 0x1, R143 ;  /* 0x00000001158f7824 */ /* 0x000fe200078e028f */
[----:B------:R-:W-:Y:S02]  /*26f0*/  IADD3 R148, P2, R148, R142, RZ ;  /* 0x0000008e94947210 */ /* 0x000fe40007f5e0ff */
[----:B------:R-:W-:-:S03]  /*2700*/  FFMA R121, R121, R136, R120 ;  /* 0x0000008879797223 */ /* 0x000fc60000000078 */
[----:B------:R-:W-:Y:S01]  /*2710*/  IMAD.X R144, R143, 0x1, R145, P2 ;  /* 0x000000018f907824 */ /* 0x000fe200010e0691 */
[C---:B------:R-:W-:Y:S02]  /*2720*/  LEA R120, P2, R148.reuse, R14, 0x1 ;  /* 0x0000000e94787211 */ /* 0x040fe400078408ff */
[----:B------:R-:W-:Y:S02]  /*2730*/  F2FP.F16.F32.PACK_AB R21, RZ, R121 ;  /* 0x00000079ff15723e */ /* 0x000fe400000000ff */
[----:B------:R-:W-:-:S03]  /*2740*/  LEA.HI.X R121, R148, R15, R144, 0x1, P2 ;  /* 0x0000000f94797211 */ /* 0x000fc600010f0c90 */
[----:B------:R0:W-:Y:S04]  /*2750*/  @P3 STG.E.U16 desc[UR36][R8.64+0x2], R21 ;  /* 0x0000021508003986 */ /* 0x0001e8000c101524 */
[----:B------:R-:W2:Y:S01]  /*2760*/  @P1 LDG.E.LTC128B.U16 R141, desc[UR36][R120.64] ;  /* 0x00000024788d1981 */ /* 0x000ea2000c1e1520 */
[----:B------:R-:W-:Y:S01]  /*2770*/  IADD3 R12, P2, R12, R142, RZ ;  /* 0x0000008e0c0c7210 */ /* 0x000fe20007f5e0ff */
[----:B------:R-:W-:Y:S01]  /*2780*/  BSSY B1, `(.L_x_37) ;  /* 0x0000011000017945 */ /* 0x000fe20003800000 */
[----:B------:R-:W-:-:S03]  /*2790*/  ISETP.GT.AND P0, PT, R3, 0x8, P0 ;  /* 0x000000080300780c */ /* 0x000fc60000704270 */
[----:B------:R-:W-:Y:S02]  /*27a0*/  IMAD.X R13, R13, 0x1, R143, P2 ;  /* 0x000000010d0d7824 */ /* 0x000fe400010e068f */
[----:B0-----:R-:W-:Y:S01]  /*27b0*/  IMAD.WIDE.U32 R20, R139, R20, R12 ;  /* 0x000000148b147225 */ /* 0x001fe200078e000c */
[C---:B------:R-:W-:Y:S02]  /*27c0*/  SHF.L.U64.HI R13, R4.reuse, 0x4, R5 ;  /* 0x00000004040d7819 */ /* 0x040fe40000010205 */
[----:B------:R-:W-:Y:S01]  /*27d0*/  LEA R12, P2, R4, R8, 0x4 ;  /* 0x00000008040c7211 */ /* 0x000fe200078420ff */
[----:B------:R-:W-:Y:S01]  /*27e0*/  IMAD.IADD R5, R151, 0x1, R21 ;  /* 0x0000000197057824 */ /* 0x000fe200078e0215 */
[----:B------:R-:W-:-:S03]  /*27f0*/  LEA R4, P3, R20, R14, 0x1 ;  /* 0x0000000e14047211 */ /* 0x000fc600078608ff */
[----:B------:R-:W-:Y:S01]  /*2800*/  IMAD.X R13, R13, 0x1, R9, P2 ;  /* 0x000000010d0d7824 */ /* 0x000fe200010e0609 */
[----:B------:R-:W-:Y:S01]  /*2810*/  LEA.HI.X R5, R20, R15, R5, 0x1, P3 ;  /* 0x0000000f14057211 */ /* 0x000fe200018f0c05 */
[----:B--2---:R-:W-:-:S05]  /*2820*/  HADD2.F32 R138, -RZ, R141.H0_H0 ;  /* 0x2000008dff8a7230 */ /* 0x004fca0000004100 */
[----:B------:R-:W-:-:S04]  /*2830*/  FMUL R11, R138, R137 ;  /* 0x000000898a0b7220 */ /* 0x000fc80000400000 */
[----:B------:R-:W-:-:S05]  /*2840*/  FFMA R11, R122, R136, R11 ;  /* 0x000000887a0b7223 */ /* 0x000fca000000000b */
[----:B------:R-:W-:-:S05]  /*2850*/  F2FP.F16.F32.PACK_AB R11, RZ, R11 ;  /* 0x0000000bff0b723e */ /* 0x000fca00000000ff */
[----:B------:R0:W-:Y:S01]  /*2860*/  @P1 STG.E.U16 desc[UR36][R12.64], R11 ;  /* 0x0000000b0c001986 */ /* 0x0001e2000c101524 */
[----:B------:R-:W-:Y:S05]  /*2870*/  @!P0 BRA `(.L_x_38) ;  /* 0x0000000000048947 */ /* 0x000fea0003800000 */
[----:B------:R2:W5:Y:S02]  /*2880*/  LDG.E.LTC128B.U16 R141, desc[UR36][R4.64+0x2] ;  /* 0x00000224048d7981 */ /* 0x000564000c1e1520 */
.L_x_38:
[----:B------:R-:W-:Y:S05]  /*2890*/  BSYNC B1 ;  /* 0x0000000000017941 */ /* 0x000fea0003800000 */
.L_x_37:
[----:B-----5:R-:W-:Y:S01]  /*28a0*/  HADD2.F32 R14, -RZ, R141.H0_H0 ;  /* 0x2000008dff0e7230 */ /* 0x020fe20000004100 */
[----:B------:R-:W-:Y:S01]  /*28b0*/  ISETP.GT.AND P1, PT, R10, 0x8, PT ;  /* 0x000000080a00780c */ /* 0x000fe20003f24270 */
[----:B------:R-:W-:Y:S03]  /*28c0*/  BSSY B1, `(.L_x_39) ;  /* 0x0000008000017945 */ /* 0x000fe60003800000 */
[----:B------:R-:W-:Y:S01]  /*28d0*/  FMUL R14, R14, R137 ;  /* 0x000000890e0e7220 */ /* 0x000fe20000400000 */
[----:B------:R-:W-:-:S03]  /*28e0*/  ISETP.GT.AND P2, PT, R3, RZ, P1 ;  /* 0x000000ff0300720c */ /* 0x000fc60000f44270 */
[----:B------:R-:W-:-:S05]  /*28f0*/  FFMA R14, R123, R136, R14 ;  /* 0x000000887b0e7223 */ /* 0x000fca000000000e */
[----:B------:R-:W-:-:S05]  /*2900*/  F2FP.F16.F32.PACK_AB R14, RZ, R14 ;  /* 0x0000000eff0e723e */ /* 0x000fca00000000ff */
[----:B------:R3:W-:Y:S01]  /*2910*/  @P0 STG.E.U16 desc[UR36][R12.64+0x2], R14 ;  /* 0x0000020e0c000986 */ /* 0x0007e2000c101524 */
[----:B------:R-:W-:Y:S05]  /*2920*/  @!P2 BRA `(.L_x_40) ;  /* 0x000000000004a947 */ /* 0x000fea0003800000 */
[----:B------:R4:W5:Y:S02]  /*2930*/  LDG.E.LTC128B.U16 R141, desc[UR36][R6.64+0x10] ;  /* 0x00001024068d7981 */ /* 0x000964000c1e1520 */
.L_x_40:
[----:B------:R-:W-:Y:S05]  /*2940*/  BSYNC B1 ;  /* 0x0000000000017941 */ /* 0x000fea0003800000 */
.L_x_39:
[----:B---3-5:R-:W-:Y:S01]  /*2950*/  HADD2.F32 R14, -RZ, R141.H0_H0 ;  /* 0x2000008dff0e7230 */ /* 0x028fe20000004100 */
[----:B------:R-:W-:Y:S01]  /*2960*/  ISETP.GT.AND P0, PT, R10, 0x9, PT ;  /* 0x000000090a00780c */ /* 0x000fe20003f04270 */
[----:B------:R-:W-:Y:S03]  /*2970*/  BSSY B1, `(.L_x_41) ;  /* 0x0000008000017945 */ /* 0x000fe60003800000 */
[----:B0-----:R-:W-:Y:S01]  /*2980*/  FMUL R11, R14, R137 ;  /* 0x000000890e0b7220 */ /* 0x001fe20000400000 */
[----:B------:R-:W-:-:S03]  /*2990*/  ISETP.GT.AND P3, PT, R3, RZ, P0 ;  /* 0x000000ff0300720c */ /* 0x000fc60000764270 */
[----:B------:R-:W-:-:S05]  /*29a0*/  FFMA R11, R124, R136, R11 ;  /* 0x000000887c0b7223 */ /* 0x000fca000000000b */
[----:B------:R-:W-:-:S05]  /*29b0*/  F2FP.F16.F32.PACK_AB R11, RZ, R11 ;  /* 0x0000000bff0b723e */ /* 0x000fca00000000ff */
[----:B------:R0:W-:Y:S01]  /*29c0*/  @P2 STG.E.U16 desc[UR36][R8.64+0x10], R11 ;  /* 0x0000100b08002986 */ /* 0x0001e2000c101524 */
[----:B------:R-:W-:Y:S05]  /*29d0*/  @!P3 BRA `(.L_x_42) ;  /* 0x000000000004b947 */ /* 0x000fea0003800000 */
[----:B------:R3:W5:Y:S02]  /*29e0*/  LDG.E.LTC128B.U16 R141, desc[UR36][R6.64+0x12] ;  /* 0x00001224068d7981 */ /* 0x000764000c1e1520 */
.L_x_42:
[----:B------:R-:W-:Y:S05]  /*29f0*/  BSYNC B1 ;  /* 0x0000000000017941 */ /* 0x000fea0003800000 */
.L_x_41:
[----:B-----5:R-:W-:Y:S01]  /*2a00*/  HADD2.F32 R14, -RZ, R141.H0_H0 ;  /* 0x2000008dff0e7230 */ /* 0x020fe20000004100 */
[----:B------:R-:W-:Y:S01]  /*2a10*/  ISETP.GT.AND P1, PT, R3, 0x8, P1 ;  /* 0x000000080300780c */ /* 0x000fe20000f24270 */
[----:B------:R-:W-:Y:S03]  /*2a20*/  BSSY B1, `(.L_x_43) ;  /* 0x0000007000017945 */ /* 0x000fe60003800000 */
[----:B------:R-:W-:-:S04]  /*2a30*/  FMUL R14, R14, R137 ;  /* 0x000000890e0e7220 */ /* 0x000fc80000400000 */
[----:B------:R-:W-:-:S05]  /*2a40*/  FFMA R14, R125, R136, R14 ;  /* 0x000000887d0e7223 */ /* 0x000fca000000000e */
[----:B------:R-:W-:-:S05]  /*2a50*/  F2FP.F16.F32.PACK_AB R14, RZ, R14 ;  /* 0x0000000eff0e723e */ /* 0x000fca00000000ff */
[----:B------:R0:W-:Y:S01]  /*2a60*/  @P3 STG.E.U16 desc[UR36][R8.64+0x12], R14 ;  /* 0x0000120e08003986 */ /* 0x0001e2000c101524 */
[----:B------:R-:W-:Y:S05]  /*2a70*/  @!P1 BRA `(.L_x_44) ;  /* 0x0000000000049947 */ /* 0x000fea0003800000 */
[----:B------:R0:W5:Y:S02]  /*2a80*/  LDG.E.LTC128B.U16 R141, desc[UR36][R4.64+0x10] ;  /* 0x00001024048d7981 */ /* 0x000164000c1e1520 */
.L_x_44:
[----:B------:R-:W-:Y:S05]  /*2a90*/  BSYNC B1 ;  /* 0x0000000000017941 */ /* 0x000fea0003800000 */
.L_x_43:
[----:B0----5:R-:W-:Y:S01]  /*2aa0*/  HADD2.F32 R14, -RZ, R141.H0_H0 ;  /* 0x2000008dff0e7230 */ /* 0x021fe20000004100 */
        /* <DEDUP_REMOVED lines=8> */
.L_x_46:
[----:B------:R-:W-:Y:S05]  /*2b30*/  BSYNC B1 ;  /* 0x0000000000017941 */ /* 0x000fea0003800000 */
.L_x_45:
        /* <DEDUP_REMOVED lines=10> */
.L_x_48:
[----:B------:R-:W-:Y:S05]  /*2be0*/  BSYNC B1 ;  /* 0x0000000000017941 */ /* 0x000fea0003800000 */
.L_x_47:
[----:B0----5:R-:W-:Y:S01]  /*2bf0*/  HADD2.F32 R14, -RZ, R141.H0_H0 ;  /* 0x2000008dff0e7230 */ /* 0x021fe20000004100 */
        /* <DEDUP_REMOVED lines=9> */
.L_x_50:
[----:B------:R-:W-:Y:S05]  /*2c90*/  BSYNC B1 ;  /* 0x0000000000017941 */ /* 0x000fea0003800000 */
.L_x_49:
        /* <DEDUP_REMOVED lines=9> */
.L_x_52:
[----:B------:R-:W-:Y:S05]  /*2d30*/  BSYNC B1 ;  /* 0x0000000000017941 */ /* 0x000fea0003800000 */
.L_x_51:
        /* <DEDUP_REMOVED lines=9> */
.L_x_54:
[----:B------:R-:W-:Y:S05]  /*2dd0*/  BSYNC B1 ;  /* 0x0000000000017941 */ /* 0x000fea0003800000 */
.L_x_53:
        /* <DEDUP_REMOVED lines=10> */
.L_x_56:
[----:B------:R-:W-:Y:S05]  /*2e80*/  BSYNC B1 ;  /* 0x0000000000017941 */ /* 0x000fea0003800000 */
.L_x_55:
        /* <DEDUP_REMOVED lines=10> */
.L_x_58:
[----:B------:R-:W-:Y:S05]  /*2f30*/  BSYNC B1 ;  /* 0x0000000000017941 */ /* 0x000fea0003800000 */
.L_x_57:
        /* <DEDUP_REMOVED lines=9> */
.L_x_60:
[----:B------:R-:W-:Y:S05]  /*2fd0*/  BSYNC B1 ;  /* 0x0000000000017941 */ /* 0x000fea0003800000 */
.L_x_59:
        /* <DEDUP_REMOVED lines=9> */
.L_x_62:
[----:B------:R-:W-:Y:S05]  /*3070*/  BSYNC B1 ;  /* 0x0000000000017941 */ /* 0x000fea0003800000 */
.L_x_61:
        /* <DEDUP_REMOVED lines=10> */
.L_x_64:
[----:B------:R-:W-:Y:S05]  /*3120*/  BSYNC B1 ;  /* 0x0000000000017941 */ /* 0x000fea0003800000 */
.L_x_63:
        /* <DEDUP_REMOVED lines=10> */
.L_x_66:
[----:B------:R-:W-:Y:S05]  /*31d0*/  BSYNC B1 ;  /* 0x0000000000017941 */ /* 0x000fea0003800000 */
.L_x_65:
        /* <DEDUP_REMOVED lines=9> */
.L_x_68:
[----:B------:R-:W-:Y:S05]  /*3270*/  BSYNC B1 ;  /* 0x0000000000017941 */ /* 0x000fea0003800000 */
.L_x_67:
        /* <DEDUP_REMOVED lines=9> */
.L_x_70:
[----:B------:R-:W-:Y:S05]  /*3310*/  BSYNC B1 ;  /* 0x0000000000017941 */ /* 0x000fea0003800000 */
.L_x_69:
        /* <DEDUP_REMOVED lines=10> */
.L_x_72:
[----:B------:R-:W-:Y:S05]  /*33c0*/  BSYNC B1 ;  /* 0x0000000000017941 */ /* 0x000fea0003800000 */
.L_x_71:
        /* <DEDUP_REMOVED lines=10> */
.L_x_74:
[----:B------:R-:W-:Y:S05]  /*3470*/  BSYNC B1 ;  /* 0x0000000000017941 */ /* 0x000fea0003800000 */
.L_x_73:
        /* <DEDUP_REMOVED lines=9> */
.L_x_76:
[----:B------:R-:W-:Y:S05]  /*3510*/  BSYNC B1 ;  /* 0x0000000000017941 */ /* 0x000fea0003800000 */
.L_x_75:
        /* <DEDUP_REMOVED lines=9> */
.L_x_78:
[----:B------:R-:W-:Y:S05]  /*35b0*/  BSYNC B1 ;  /* 0x0000000000017941 */ /* 0x000fea0003800000 */
.L_x_77:
        /* <DEDUP_REMOVED lines=10> */
.L_x_80:
[----:B------:R-:W-:Y:S05]  /*3660*/  BSYNC B1 ;  /* 0x0000000000017941 */ /* 0x000fea0003800000 */
.L_x_79:
        /* <DEDUP_REMOVED lines=10> */
.L_x_82:
[----:B------:R-:W-:Y:S05]  /*3710*/  BSYNC B1 ;  /* 0x0000000000017941 */ /* 0x000fea0003800000 */
.L_x_81:
        /* <DEDUP_REMOVED lines=9> */
.L_x_84:
[----:B------:R-:W-:Y:S05]  /*37b0*/  BSYNC B1 ;  /* 0x0000000000017941 */ /* 0x000fea0003800000 */
.L_x_83:
        /* <DEDUP_REMOVED lines=9> */
.L_x_86:
[----:B------:R-:W-:Y:S05]  /*3850*/  BSYNC B1 ;  /* 0x0000000000017941 */ /* 0x000fea0003800000 */
.L_x_85:
        /* <DEDUP_REMOVED lines=10> */
.L_x_88:
[----:B------:R-:W-:Y:S05]  /*3900*/  BSYNC B1 ;  /* 0x0000000000017941 */ /* 0x000fea0003800000 */
.L_x_87:
        /* <DEDUP_REMOVED lines=10> */
.L_x_90:
[----:B------:R-:W-:Y:S05]  /*39b0*/  BSYNC B1 ;  /* 0x0000000000017941 */ /* 0x000fea0003800000 */
.L_x_89:
        /* <DEDUP_REMOVED lines=9> */
.L_x_92:
[----:B------:R-:W-:Y:S05]  /*3a50*/  BSYNC B1 ;  /* 0x0000000000017941 */ /* 0x000fea0003800000 */
.L_x_91:
        /* <DEDUP_REMOVED lines=9> */
.L_x_94:
[----:B------:R-:W-:Y:S05]  /*3af0*/  BSYNC B1 ;  /* 0x0000000000017941 */ /* 0x000fea0003800000 */
.L_x_93:
        /* <DEDUP_REMOVED lines=10> */
.L_x_96:
[----:B------:R-:W-:Y:S05]  /*3ba0*/  BSYNC B1 ;  /* 0x0000000000017941 */ /* 0x000fea0003800000 */
.L_x_95:
        /* <DEDUP_REMOVED lines=10> */
.L_x_98:
[----:B------:R-:W-:Y:S05]  /*3c50*/  BSYNC B1 ;  /* 0x0000000000017941 */ /* 0x000fea0003800000 */
.L_x_97:
        /* <DEDUP_REMOVED lines=9> */
.L_x_100:
[----:B------:R-:W-:Y:S05]  /*3cf0*/  BSYNC B1 ;  /* 0x0000000000017941 */ /* 0x000fea0003800000 */
.L_x_99:
        /* <DEDUP_REMOVED lines=9> */
.L_x_102:
[----:B------:R-:W-:Y:S05]  /*3d90*/  BSYNC B1 ;  /* 0x0000000000017941 */ /* 0x000fea0003800000 */
.L_x_101:
        /* <DEDUP_REMOVED lines=10> */
.L_x_104:
[----:B------:R-:W-:Y:S05]  /*3e40*/  BSYNC B1 ;  /* 0x0000000000017941 */ /* 0x000fea0003800000 */
.L_x_103:
        /* <DEDUP_REMOVED lines=10> */
.L_x_106:
[----:B------:R-:W-:Y:S05]  /*3ef0*/  BSYNC B1 ;  /* 0x0000000000017941 */ /* 0x000fea0003800000 */
.L_x_105:
        /* <DEDUP_REMOVED lines=9> */
.L_x_108:
[----:B------:R-:W-:Y:S05]  /*3f90*/  BSYNC B1 ;  /* 0x0000000000017941 */ /* 0x000fea0003800000 */
.L_x_107:
        /* <DEDUP_REMOVED lines=9> */
.L_x_110:
[----:B------:R-:W-:Y:S05]  /*4030*/  BSYNC B1 ;  /* 0x0000000000017941 */ /* 0x000fea0003800000 */
.L_x_109:
        /* <DEDUP_REMOVED lines=10> */
.L_x_112:
[----:B------:R-:W-:Y:S05]  /*40e0*/  BSYNC B1 ;  /* 0x0000000000017941 */ /* 0x000fea0003800000 */
.L_x_111:
        /* <DEDUP_REMOVED lines=10> */
.L_x_114:
[----:B------:R-:W-:Y:S05]  /*4190*/  BSYNC B1 ;  /* 0x0000000000017941 */ /* 0x000fea0003800000 */
.L_x_113:
        /* <DEDUP_REMOVED lines=9> */
.L_x_116:
[----:B------:R-:W-:Y:S05]  /*4230*/  BSYNC B1 ;  /* 0x0000000000017941 */ /* 0x000fea0003800000 */
.L_x_115:
        /* <DEDUP_REMOVED lines=9> */
.L_x_118:
[----:B------:R-:W-:Y:S05]  /*42d0*/  BSYNC B1 ;  /* 0x0000000000017941 */ /* 0x000fea0003800000 */
.L_x_117:
        /* <DEDUP_REMOVED lines=10> */
.L_x_120:
[----:B------:R-:W-:Y:S05]  /*4380*/  BSYNC B1 ;  /* 0x0000000000017941 */ /* 0x000fea0003800000 */
.L_x_119:
        /* <DEDUP_REMOVED lines=10> */
.L_x_122:
[----:B------:R-:W-:Y:S05]  /*4430*/  BSYNC B1 ;  /* 0x0000000000017941 */ /* 0x000fea0003800000 */
.L_x_121:
        /* <DEDUP_REMOVED lines=9> */
.L_x_124:
[----:B------:R-:W-:Y:S05]  /*44d0*/  BSYNC B1 ;  /* 0x0000000000017941 */ /* 0x000fea0003800000 */
.L_x_123:
        /* <DEDUP_REMOVED lines=9> */
.L_x_126:
[----:B------:R-:W-:Y:S05]  /*4570*/  BSYNC B1 ;  /* 0x0000000000017941 */ /* 0x000fea0003800000 */
.L_x_125:
        /* <DEDUP_REMOVED lines=10> */
.L_x_128:
[----:B------:R-:W-:Y:S05]  /*4620*/  BSYNC B1 ;  /* 0x0000000000017941 */ /* 0x000fea0003800000 */
.L_x_127:
        /* <DEDUP_REMOVED lines=10> */
.L_x_130:
[----:B------:R-:W-:Y:S05]  /*46d0*/  BSYNC B1 ;  /* 0x0000000000017941 */ /* 0x000fea0003800000 */
.L_x_129:
        /* <DEDUP_REMOVED lines=9> */
.L_x_132:
[----:B------:R-:W-:Y:S05]  /*4770*/  BSYNC B1 ;  /* 0x0000000000017941 */ /* 0x000fea0003800000 */
.L_x_131:
        /* <DEDUP_REMOVED lines=9> */
.L_x_134:
[----:B------:R-:W-:Y:S05]  /*4810*/  BSYNC B1 ;  /* 0x0000000000017941 */ /* 0x000fea0003800000 */
.L_x_133:
        /* <DEDUP_REMOVED lines=10> */
.L_x_136:
[----:B------:R-:W-:Y:S05]  /*48c0*/  BSYNC B1 ;  /* 0x0000000000017941 */ /* 0x000fea0003800000 */
.L_x_135:
        /* <DEDUP_REMOVED lines=10> */
.L_x_138:
[----:B------:R-:W-:Y:S05]  /*4970*/  BSYNC B1 ;  /* 0x0000000000017941 */ /* 0x000fea0003800000 */
.L_x_137:
        /* <DEDUP_REMOVED lines=9> */
.L_x_140:
[----:B------:R-:W-:Y:S05]  /*4a10*/  BSYNC B1 ;  /* 0x0000000000017941 */ /* 0x000fea0003800000 */
.L_x_139:
        /* <DEDUP_REMOVED lines=9> */
.L_x_142:
[----:B------:R-:W-:Y:S05]  /*4ab0*/  BSYNC B1 ;  /* 0x0000000000017941 */ /* 0x000fea0003800000 */
.L_x_141:
        /* <DEDUP_REMOVED lines=10> */
.L_x_144:
[----:B------:R-:W-:Y:S05]  /*4b60*/  BSYNC B1 ;  /* 0x0000000000017941 */ /* 0x000fea0003800000 */
.L_x_143:
        /* <DEDUP_REMOVED lines=10> */
.L_x_146:
[----:B------:R-:W-:Y:S05]  /*4c10*/  BSYNC B1 ;  /* 0x0000000000017941 */ /* 0x000fea0003800000 */
.L_x_145:
        /* <DEDUP_REMOVED lines=9> */
.L_x_148:
[----:B------:R-:W-:Y:S05]  /*4cb0*/  BSYNC B1 ;  /* 0x0000000000017941 */ /* 0x000fea0003800000 */
.L_x_147:
        /* <DEDUP_REMOVED lines=9> */
.L_x_150:
[----:B------:R-:W-:Y:S05]  /*4d50*/  BSYNC B1 ;  /* 0x0000000000017941 */ /* 0x000fea0003800000 */
.L_x_149:
        /* <DEDUP_REMOVED lines=10> */
.L_x_152:
[----:B------:R-:W-:Y:S05]  /*4e00*/  BSYNC B1 ;  /* 0x0000000000017941 */ /* 0x000fea0003800000 */
.L_x_151:
        /* <DEDUP_REMOVED lines=10> */
.L_x_154:
[----:B------:R-:W-:Y:S05]  /*4eb0*/  BSYNC B1 ;  /* 0x0000000000017941 */ /* 0x000fea0003800000 */
.L_x_153:
        /* <DEDUP_REMOVED lines=9> */
.L_x_156:
[----:B------:R-:W-:Y:S05]  /*4f50*/  BSYNC B1 ;  /* 0x0000000000017941 */ /* 0x000fea0003800000 */
.L_x_155:
        /* <DEDUP_REMOVED lines=9> */
.L_x_158:
[----:B------:R-:W-:Y:S05]  /*4ff0*/  BSYNC B1 ;  /* 0x0000000000017941 */ /* 0x000fea0003800000 */
.L_x_157:
        /* <DEDUP_REMOVED lines=10> */
.L_x_160:
[----:B------:R-:W-:Y:S05]  /*50a0*/  BSYNC B1 ;  /* 0x0000000000017941 */ /* 0x000fea0003800000 */
.L_x_159:
        /* <DEDUP_REMOVED lines=10> */
.L_x_162:
[----:B------:R-:W-:Y:S05]  /*5150*/  BSYNC B1 ;  /* 0x0000000000017941 */ /* 0x000fea0003800000 */
.L_x_161:
        /* <DEDUP_REMOVED lines=9> */
.L_x_164:
[----:B------:R-:W-:Y:S05]  /*51f0*/  BSYNC B1 ;  /* 0x0000000000017941 */ /* 0x000fea0003800000 */
.L_x_163:
        /* <DEDUP_REMOVED lines=9> */
.L_x_166:
[----:B------:R-:W-:Y:S05]  /*5290*/  BSYNC B1 ;  /* 0x0000000000017941 */ /* 0x000fea0003800000 */
.L_x_165:
        /* <DEDUP_REMOVED lines=10> */
.L_x_168:
[----:B------:R-:W-:Y:S05]  /*5340*/  BSYNC B1 ;  /* 0x0000000000017941 */ /* 0x000fea0003800000 */
.L_x_167:
        /* <DEDUP_REMOVED lines=10> */
.L_x_170:
[----:B------:R-:W-:Y:S05]  /*53f0*/  BSYNC B1 ;  /* 0x0000000000017941 */ /* 0x000fea0003800000 */
.L_x_169:
        /* <DEDUP_REMOVED lines=9> */
.L_x_172:
[----:B------:R-:W-:Y:S05]  /*5490*/  BSYNC B1 ;  /* 0x0000000000017941 */ /* 0x000fea0003800000 */
.L_x_171:
        /* <DEDUP_REMOVED lines=9> */
.L_x_174:
[----:B------:R-:W-:Y:S05]  /*5530*/  BSYNC B1 ;  /* 0x0000000000017941 */ /* 0x000fea0003800000 */
.L_x_173:
        /* <DEDUP_REMOVED lines=10> */
.L_x_176:
[----:B------:R-:W-:Y:S05]  /*55e0*/  BSYNC B1 ;  /* 0x0000000000017941 */ /* 0x000fea0003800000 */
.L_x_175:
        /* <DEDUP_REMOVED lines=10> */
.L_x_178:
[----:B------:R-:W-:Y:S05]  /*5690*/  BSYNC B1 ;  /* 0x0000000000017941 */ /* 0x000fea0003800000 */
.L_x_177:
        /* <DEDUP_REMOVED lines=9> */
.L_x_180:
[----:B------:R-:W-:Y:S05]  /*5730*/  BSYNC B1 ;  /* 0x0000000000017941 */ /* 0x000fea0003800000 */
.L_x_179:
        /* <DEDUP_REMOVED lines=9> */
.L_x_182:
[----:B------:R-:W-:Y:S05]  /*57d0*/  BSYNC B1 ;  /* 0x0000000000017941 */ /* 0x000fea0003800000 */
.L_x_181:
        /* <DEDUP_REMOVED lines=10> */
.L_x_184:
[----:B------:R-:W-:Y:S05]  /*5880*/  BSYNC B1 ;  /* 0x0000000000017941 */ /* 0x000fea0003800000 */
.L_x_183:
        /* <DEDUP_REMOVED lines=10> */
.L_x_186:
[----:B------:R-:W-:Y:S05]  /*5930*/  BSYNC B1 ;  /* 0x0000000000017941 */ /* 0x000fea0003800000 */
.L_x_185:
        /* <DEDUP_REMOVED lines=9> */
.L_x_188:
[----:B------:R-:W-:Y:S05]  /*59d0*/  BSYNC B1 ;  /* 0x0000000000017941 */ /* 0x000fea0003800000 */
.L_x_187:
        /* <DEDUP_REMOVED lines=9> */
.L_x_190:
[----:B------:R-:W-:Y:S05]  /*5a70*/  BSYNC B1 ;  /* 0x0000000000017941 */ /* 0x000fea0003800000 */
.L_x_189:
        /* <DEDUP_REMOVED lines=10> */
.L_x_192:
[----:B------:R-:W-:Y:S05]  /*5b20*/  BSYNC B1 ;  /* 0x0000000000017941 */ /* 0x000fea0003800000 */
.L_x_191:
        /* <DEDUP_REMOVED lines=10> */
.L_x_194:
[----:B------:R-:W-:Y:S05]  /*5bd0*/  BSYNC B1 ;  /* 0x0000000000017941 */ /* 0x000fea0003800000 */
.L_x_193:
        /* <DEDUP_REMOVED lines=9> */
.L_x_196:
[----:B------:R-:W-:Y:S05]  /*5c70*/  BSYNC B1 ;  /* 0x0000000000017941 */ /* 0x000fea0003800000 */
.L_x_195:
        /* <DEDUP_REMOVED lines=9> */
.L_x_198:
[----:B------:R-:W-:Y:S05]  /*5d10*/  BSYNC B1 ;  /* 0x0000000000017941 */ /* 0x000fea0003800000 */
.L_x_197:
        /* <DEDUP_REMOVED lines=10> */
.L_x_200:
[----:B------:R-:W-:Y:S05]  /*5dc0*/  BSYNC B1 ;  /* 0x0000000000017941 */ /* 0x000fea0003800000 */
.L_x_199:
        /* <DEDUP_REMOVED lines=10> */
.L_x_202:
[----:B------:R-:W-:Y:S05]  /*5e70*/  BSYNC B1 ;  /* 0x0000000000017941 */ /* 0x000fea0003800000 */
.L_x_201:
        /* <DEDUP_REMOVED lines=9> */
.L_x_204:
[----:B------:R-:W-:Y:S05]  /*5f10*/  BSYNC B1 ;  /* 0x0000000000017941 */ /* 0x000fea0003800000 */
.L_x_203:
        /* <DEDUP_REMOVED lines=9> */
.L_x_206:
[----:B------:R-:W-:Y:S05]  /*5fb0*/  BSYNC B1 ;  /* 0x0000000000017941 */ /* 0x000fea0003800000 */
.L_x_205:
        /* <DEDUP_REMOVED lines=10> */
.L_x_208:
[----:B------:R-:W-:Y:S05]  /*6060*/  BSYNC B1 ;  /* 0x0000000000017941 */ /* 0x000fea0003800000 */
.L_x_207:
        /* <DEDUP_REMOVED lines=10> */
.L_x_210:
[----:B------:R-:W-:Y:S05]  /*6110*/  BSYNC B1 ;  /* 0x0000000000017941 */ /* 0x000fea0003800000 */
.L_x_209:
        /* <DEDUP_REMOVED lines=9> */
.L_x_212:
[----:B------:R-:W-:Y:S05]  /*61b0*/  BSYNC B1 ;  /* 0x0000000000017941 */ /* 0x000fea0003800000 */
.L_x_211:
        /* <DEDUP_REMOVED lines=9> */
.L_x_214:
[----:B------:R-:W-:Y:S05]  /*6250*/  BSYNC B1 ;  /* 0x0000000000017941 */ /* 0x000fea0003800000 */
.L_x_213:
        /* <DEDUP_REMOVED lines=10> */
.L_x_216:
[----:B------:R-:W-:Y:S05]  /*6300*/  BSYNC B1 ;  /* 0x0000000000017941 */ /* 0x000fea0003800000 */
.L_x_215:
        /* <DEDUP_REMOVED lines=10> */
.L_x_218:
[----:B------:R-:W-:Y:S05]  /*63b0*/  BSYNC B1 ;  /* 0x0000000000017941 */ /* 0x000fea0003800000 */
.L_x_217:
        /* <DEDUP_REMOVED lines=9> */
.L_x_220:
[----:B------:R-:W-:Y:S05]  /*6450*/  BSYNC B1 ;  /* 0x0000000000017941 */ /* 0x000fea0003800000 */
.L_x_219:
        /* <DEDUP_REMOVED lines=9> */
.L_x_222:
[----:B------:R-:W-:Y:S05]  /*64f0*/  BSYNC B1 ;  /* 0x0000000000017941 */ /* 0x000fea0003800000 */
.L_x_221:
        /* <DEDUP_REMOVED lines=10> */
.L_x_224:
[----:B------:R-:W-:Y:S05]  /*65a0*/  BSYNC B1 ;  /* 0x0000000000017941 */ /* 0x000fea0003800000 */
.L_x_223:
        /* <DEDUP_REMOVED lines=10> */
.L_x_226:
[----:B------:R-:W-:Y:S05]  /*6650*/  BSYNC B1 ;  /* 0x0000000000017941 */ /* 0x000fea0003800000 */
.L_x_225:
        /* <DEDUP_REMOVED lines=9> */
.L_x_228:
[----:B------:R-:W-:Y:S05]  /*66f0*/  BSYNC B1 ;  /* 0x0000000000017941 */ /* 0x000fea0003800000 */
.L_x_227:
        /* <DEDUP_REMOVED lines=9> */
.L_x_230:
[----:B------:R-:W-:Y:S05]  /*6790*/  BSYNC B1 ;  /* 0x0000000000017941 */ /* 0x000fea0003800000 */
.L_x_229:
        /* <DEDUP_REMOVED lines=10> */
.L_x_232:
[----:B------:R-:W-:Y:S05]  /*6840*/  BSYNC B1 ;  /* 0x0000000000017941 */ /* 0x000fea0003800000 */
.L_x_231:
        /* <DEDUP_REMOVED lines=10> */
.L_x_234:
[----:B------:R-:W-:Y:S05]  /*68f0*/  BSYNC B1 ;  /* 0x0000000000017941 */ /* 0x000fea0003800000 */
.L_x_233:
        /* <DEDUP_REMOVED lines=9> */
.L_x_236:
[----:B------:R-:W-:Y:S05]  /*6990*/  BSYNC B1 ;  /* 0x0000000000017941 */ /* 0x000fea0003800000 */
.L_x_235:
        /* <DEDUP_REMOVED lines=9> */
.L_x_238:
[----:B------:R-:W-:Y:S05]  /*6a30*/  BSYNC B1 ;  /* 0x0000000000017941 */ /* 0x000fea0003800000 */
.L_x_237:
        /* <DEDUP_REMOVED lines=10> */
.L_x_240:
[----:B------:R-:W-:Y:S05]  /*6ae0*/  BSYNC B1 ;  /* 0x0000000000017941 */ /* 0x000fea0003800000 */
.L_x_239:
        /* <DEDUP_REMOVED lines=10> */
.L_x_242:
[----:B------:R-:W-:Y:S05]  /*6b90*/  BSYNC B1 ;  /* 0x0000000000017941 */ /* 0x000fea0003800000 */
.L_x_241:
        /* <DEDUP_REMOVED lines=9> */
.L_x_244:
[----:B------:R-:W-:Y:S05]  /*6c30*/  BSYNC B1 ;  /* 0x0000000000017941 */ /* 0x000fea0003800000 */
.L_x_243:
        /* <DEDUP_REMOVED lines=9> */
.L_x_246:
[----:B------:R-:W-:Y:S05]  /*6cd0*/  BSYNC B1 ;  /* 0x0000000000017941 */ /* 0x000fea0003800000 */
.L_x_245:
        /* <DEDUP_REMOVED lines=10> */
.L_x_248:
[----:B------:R-:W-:Y:S05]  /*6d80*/  BSYNC B1 ;  /* 0x0000000000017941 */ /* 0x000fea0003800000 */
.L_x_247:
        /* <DEDUP_REMOVED lines=10> */
.L_x_250:
[----:B------:R-:W-:Y:S05]  /*6e30*/  BSYNC B1 ;  /* 0x0000000000017941 */ /* 0x000fea0003800000 */
.L_x_249:
[----:B01-345:R-:W-:Y:S01]  /*6e40*/  HADD2.F32 R6, -RZ, R141.H0_H0 ;  /* 0x2000008dff067230 */ /* 0x03bfe20000004100 */
        /* <DEDUP_REMOVED lines=8> */
.L_x_252:
[----:B------:R-:W-:Y:S05]  /*6ed0*/  BSYNC B1 ;  /* 0x0000000000017941 */ /* 0x000fea0003800000 */
.L_x_251:
[----:B0----5:R-:W-:Y:S01]  /*6ee0*/  HADD2.F32 R6, -RZ, R141.H0_H0 ;  /* 0x2000008dff067230 */ /* 0x021fe20000004100 */
[----:B------:R-:W-:Y:S01]  /*6ef0*/  ISETP.GT.AND P0, PT, R3, 0x8, P0 ;  /* 0x000000080300780c */ /* 0x000fe20000704270 */
[----:B------:R-:W-:Y:S03]  /*6f00*/  BSSY B1, `(.L_x_253) ;  /* 0x000000a000017945 */ /* 0x000fe60003800000 */
[----:B------:R-:W-:Y:S01]  /*6f10*/  FMUL R7, R6, R137 ;  /* 0x0000008906077220 */ /* 0x000fe20000400000 */
[----:B------:R-:W-:-:S03]  /*6f20*/  @P1 IMAD.MOV.U32 R6, RZ, RZ, R12 ;  /* 0x000000ffff061224 */ /* 0x000fc600078e000c */
[----:B------:R-:W-:-:S05]  /*6f30*/  FFMA R7, R38, R136, R7 ;  /* 0x0000008826077223 */ /* 0x000fca0000000007 */
[----:B------:R-:W-:-:S04]  /*6f40*/  F2FP.F16.F32.PACK_AB R7, RZ, R7 ;  /* 0x00000007ff07723e */ /* 0x000fc800000000ff */
[----:B------:R-:W-:Y:S01]  /*6f50*/  PRMT R8, R7, 0x7610, R8 ;  /* 0x0000761007087816 */ /* 0x000fe20000000008 */
[----:B------:R-:W-:-:S05]  /*6f60*/  @P1 IMAD.MOV.U32 R7, RZ, RZ, R13 ;  /* 0x000000ffff071224 */ /* 0x000fca00078e000d */
[----:B------:R0:W-:Y:S01]  /*6f70*/  @P1 STG.E.U16 desc[UR36][R6.64+0x1b0], R8 ;  /* 0x0001b00806001986 */ /* 0x0001e2000c101524 */
[----:B------:R-:W-:Y:S05]  /*6f80*/  @!P0 BRA `(.L_x_254) ;  /* 0x0000000000048947 */ /* 0x000fea0003800000 */
[----:B------:R3:W5:Y:S02]  /*6f90*/  LDG.E.LTC128B.U16 R141, desc[UR36][R4.64+0x1b2] ;  /* 0x0001b224048d7981 */ /* 0x000764000c1e1520 */
.L_x_254:
[----:B------:R-:W-:Y:S05]  /*6fa0*/  BSYNC B1 ;  /* 0x0000000000017941 */ /* 0x000fea0003800000 */
.L_x_253:
[----:B------:R-:W-:Y:S05]  /*6fb0*/  @!P0 BRA `(.L_x_255) ;  /* 0x0000002400c08947 */ /* 0x000fea0003800000 */
[----:B-123-5:R-:W-:-:S05]  /*6fc0*/  HADD2.F32 R4, -RZ, R141.H0_H0 ;  /* 0x2000008dff047230 */ /* 0x02efca0000004100 */
[----:B------:R-:W-:-:S04]  /*6fd0*/  FMUL R4, R4, R137 ;  /* 0x0000008904047220 */ /* 0x000fc80000400000 */
[----:B------:R-:W-:-:S05]  /*6fe0*/  FFMA R4, R39, R136, R4 ;  /* 0x0000008827047223 */ /* 0x000fca0000000004 */
[----:B------:R-:W-:-:S05]  /*6ff0*/  F2FP.F16.F32.PACK_AB R4, RZ, R4 ;  /* 0x00000004ff04723e */ /* 0x000fca00000000ff */
[----:B------:R4:W-:Y:S01]  /*7000*/  STG.E.U16 desc[UR36][R12.64+0x1b2], R4 ;  /* 0x0001b2040c007986 */ /* 0x0009e2000c101524 */
[----:B------:R-:W-:Y:S05]  /*7010*/  BRA `(.L_x_255) ;  /* 0x0000002400a87947 */ /* 0x000fea0003800000 */
.L_x_34:
[----:B------:R-:W-:Y:S01]  /*7020*/  ULDC.64 UR4, c[0x0][0x5c0] ;  /* 0x0001700000047ab9 */ /* 0x000fe20000000a00 */
[----:B------:R-:W-:Y:S01]  /*7030*/  ISETP.GT.AND P3, PT, R10, 0x1, PT ;  /* 0x000000010a00780c */ /* 0x000fe20003f64270 */
[-C--:B------:R-:W-:Y:S01]  /*7040*/  FMUL R120, R120, R136.reuse ;  /* 0x0000008878787220 */ /* 0x080fe20000400000 */
[----:B------:R-:W-:Y:S01]  /*7050*/  LEA R8, P0, R6, UR4, 0x1 ;  /* 0x0000000406087c11 */ /* 0x000fe2000f8008ff */
[-C--:B------:R-:W-:Y:S01]  /*7060*/  FMUL R121, R121, R136.reuse ;  /* 0x0000008879797220 */ /* 0x080fe20000400000 */
[----:B------:R-:W-:Y:S01]  /*7070*/  SHF.L.U64.HI R5, R4, 0x4, R5 ;  /* 0x0000000404057819 */ /* 0x000fe20000010205 */
[-C--:B------:R-:W-:Y:S01]  /*7080*/  FMUL R122, R122, R136.reuse ;  /* 0x000000887a7a7220 */ /* 0x080fe20000400000 */
[----:B------:R-:W-:Y:S01]  /*7090*/  LEA.HI.X R9, R6, UR5, R9, 0x1, P0 ;  /* 0x0000000506097c11 */ /* 0x000fe200080f0c09 */
[-C--:B------:R-:W-:Y:S01]  /*70a0*/  FMUL R123, R123, R136.reuse ;  /* 0x000000887b7b7220 */ /* 0x080fe20000400000 */
[----:B------:R-:W-:Y:S01]  /*70b0*/  ISETP.GT.AND P0, PT, R3, RZ, P3 ;  /* 0x000000ff0300720c */ /* 0x000fe20001f04270 */
[----:B------:R-:W-:Y:S01]  /*70c0*/  FMUL R124, R124, R136 ;  /* 0x000000887c7c7220 */ /* 0x000fe20000400000 */
[----:B------:R-:W-:Y:S01]  /*70d0*/  F2FP.F16.F32.PACK_AB R120, RZ, R120 ;  /* 0x00000078ff78723e */ /* 0x000fe200000000ff */
[-C--:B------:R-:W-:Y:S01]  /*70e0*/  FMUL R125, R125, R136.reuse ;  /* 0x000000887d7d7220 */ /* 0x080fe20000400000 */
[----:B------:R-:W-:Y:S01]  /*70f0*/  F2FP.F16.F32.PACK_AB R121, RZ, R121 ;  /* 0x00000079ff79723e */ /* 0x000fe200000000ff */
[----:B------:R-:W-:Y:S01]  /*7100*/  FMUL R126, R126, R136 ;  /* 0x000000887e7e7220 */ /* 0x000fe20000400000 */
[----:B------:R-:W-:Y:S01]  /*7110*/  LEA R4, P4, R4, R8, 0x4 ;  /* 0x0000000804047211 */ /* 0x000fe200078820ff */
[----:B------:R-:W-:Y:S01]  /*7120*/  @P2 STG.E.U16 desc[UR36][R8.64], R120 ;  /* 0x0000007808002986 */ /* 0x000fe2000c101524 */
[----:B------:R-:W-:Y:S01]  /*7130*/  ISETP.GT.AND P2, PT, R10, 0x8, PT ;  /* 0x000000080a00780c */ /* 0x000fe20003f44270 */
[----:B------:R-:W-:Y:S01]  /*7140*/  FMUL R127, R127, R136 ;  /* 0x000000887f7f7220 */ /* 0x000fe20000400000 */
[----:B------:R-:W-:Y:S01]  /*7150*/  ISETP.GT.AND P1, PT, R3, 0x8, P1 ;  /* 0x000000080300780c */ /* 0x000fe20000f24270 */
[--C-:B------:R-:W-:Y:S01]  /*7160*/  IMAD.X R5, R5, 0x1, R9.reuse, P4 ;  /* 0x0000000105057824 */ /* 0x100fe200020e0609 */
[C---:B------:R-:W-:Y:S01]  /*7170*/  ISETP.GT.AND P5, PT, R3.reuse, RZ, P2 ;  /* 0x000000ff0300720c */ /* 0x040fe200017a4270 */
[--C-:B------:R-:W-:Y:S01]  /*7180*/  @P0 IMAD.MOV.U32 R6, RZ, RZ, R8.reuse ;  /* 0x000000ffff060224 */ /* 0x100fe200078e0008 */
[----:B------:R-:W-:Y:S01]  /*7190*/  ISETP.GT.AND P3, PT, R3, 0x8, P3 ;  /* 0x000000080300780c */ /* 0x000fe20001f64270 */
[--C-:B------:R-:W-:Y:S01]  /*71a0*/  @P0 IMAD.MOV.U32 R7, RZ, RZ, R9.reuse ;  /* 0x000000ffff070224 */ /* 0x100fe200078e0009 */
[----:B------:R-:W-:Y:S01]  /*71b0*/  F2FP.F16.F32.PACK_AB R122, RZ, R122 ;  /* 0x0000007aff7a723e */ /* 0x000fe200000000ff */
[-C--:B------:R-:W-:Y:S01]  /*71c0*/  FMUL R128, R128, R136.reuse ;  /* 0x0000008880807220 */ /* 0x080fe20000400000 */
[----:B------:R-:W-:Y:S01]  /*71d0*/  F2FP.F16.F32.PACK_AB R123, RZ, R123 ;  /* 0x0000007bff7b723e */ /* 0x000fe200000000ff */
[-C--:B------:R-:W-:Y:S01]  /*71e0*/  FMUL R129, R129, R136.reuse ;  /* 0x0000008881817220 */ /* 0x080fe20000400000 */
[----:B------:R0:W-:Y:S01]  /*71f0*/  @P0 STG.E.U16 desc[UR36][R6.64+0x2], R121 ;  /* 0x0000027906000986 */ /* 0x0001e2000c101524 */
[----:B------:R-:W-:Y:S01]  /*7200*/  ISETP.GT.AND P0, PT, R10, 0x9, PT ;  /* 0x000000090a00780c */ /* 0x000fe20003f04270 */
[----:B------:R-:W-:Y:S01]  /*7210*/  FMUL R130, R130, R136 ;  /* 0x0000008882827220 */ /* 0x000fe20000400000 */
[----:B------:R-:W-:Y:S01]  /*7220*/  F2FP.F16.F32.PACK_AB R124, RZ, R124 ;  /* 0x0000007cff7c723e */ /* 0x000fe200000000ff */
[----:B------:R-:W-:Y:S01]  /*7230*/  @P1 STG.E.U16 desc[UR36][R4.64], R122 ;  /* 0x0000007a04001986 */ /* 0x000fe2000c101524 */
[----:B------:R-:W-:Y:S01]  /*7240*/  ISETP.GT.AND P4, PT, R3, RZ, P0 ;  /* 0x000000ff0300720c */ /* 0x000fe20000784270 */
[-C--:B------:R-:W-:Y:S01]  /*7250*/  FMUL R131, R131, R136.reuse ;  /* 0x0000008883837220 */ /* 0x080fe20000400000 */
[----:B------:R-:W-:Y:S01]  /*7260*/  ISETP.GT.AND P1, PT, R10, 0x10, PT ;  /* 0x000000100a00780c */ /* 0x000fe20003f24270 */
[----:B------:R-:W-:Y:S01]  /*7270*/  @P3 STG.E.U16 desc[UR36][R4.64+0x2], R123 ;  /* 0x0000027b04003986 */ /* 0x000fe2000c101524 */
[----:B------:R-:W-:Y:S01]  /*7280*/  F2FP.F16.F32.PACK_AB R125, RZ, R125 ;  /* 0x0000007dff7d723e */ /* 0x000fe200000000ff */
[-C--:B------:R-:W-:Y:S01]  /*7290*/  FMUL R132, R132, R136.reuse ;  /* 0x0000008884847220 */ /* 0x080fe20000400000 */
[C---:B------:R-:W-:Y:S01]  /*72a0*/  ISETP.GT.AND P2, PT, R3.reuse, 0x8, P2 ;  /* 0x000000080300780c */ /* 0x040fe20001744270 */
[--C-:B0-----:R-:W-:Y:S01]  /*72b0*/  @P5 IMAD.MOV.U32 R6, RZ, RZ, R8.reuse ;  /* 0x000000ffff065224 */ /* 0x101fe200078e0008 */
[----:B------:R-:W-:Y:S01]  /*72c0*/  ISETP.GT.AND P3, PT, R3, 0x8, P0 ;  /* 0x000000080300780c */ /* 0x000fe20000764270 */
[--C-:B------:R-:W-:Y:S01]  /*72d0*/  @P5 IMAD.MOV.U32 R7, RZ, RZ, R9.reuse ;  /* 0x000000ffff075224 */ /* 0x100fe200078e0009 */
[----:B------:R-:W-:Y:S01]  /*72e0*/  ISETP.GT.AND P0, PT, R10, 0x11, PT ;  /* 0x000000110a00780c */ /* 0x000fe20003f04270 */
[----:B------:R-:W-:Y:S01]  /*72f0*/  FMUL R133, R133, R136 ;  /* 0x0000008885857220 */ /* 0x000fe20000400000 */
[----:B------:R-:W-:Y:S01]  /*7300*/  F2FP.F16.F32.PACK_AB R126, RZ, R126 ;  /* 0x0000007eff7e723e */ /* 0x000fe200000000ff */
[-C--:B------:R-:W-:Y:S01]  /*7310*/  FMUL R134, R134, R136.reuse ;  /* 0x0000008886867220 */ /* 0x080fe20000400000 */
[----:B------:R0:W-:Y:S01]  /*7320*/  @P5 STG.E.U16 desc[UR36][R6.64+0x10], R124 ;  /* 0x0000107c06005986 */ /* 0x0001e2000c101524 */
[----:B------:R-:W-:Y:S01]  /*7330*/  ISETP.GT.AND P5, PT, R3, RZ, P1 ;  /* 0x000000ff0300720c */ /* 0x000fe20000fa4270 */
[-C--:B------:R-:W-:Y:S01]  /*7340*/  FMUL R135, R135, R136.reuse ;  /* 0x0000008887877220 */ /* 0x080fe20000400000 */
[----:B------:R-:W-:Y:S01]  /*7350*/  F2FP.F16.F32.PACK_AB R127, RZ, R127 ;  /* 0x0000007fff7f723e */ /* 0x000fe200000000ff */
[----:B------:R-:W-:Y:S01]  /*7360*/  FMUL R104, R104, R136 ;  /* 0x0000008868687220 */ /* 0x000fe20000400000 */
[----:B------:R-:W-:Y:S01]  /*7370*/  F2FP.F16.F32.PACK_AB R128, RZ, R128 ;  /* 0x00000080ff80723e */ /* 0x000fe200000000ff */
[-C--:B------:R-:W-:Y:S01]  /*7380*/  FMUL R105, R105, R136.reuse ;  /* 0x0000008869697220 */ /* 0x080fe20000400000 */
[----:B------:R-:W-:Y:S01]  /*7390*/  F2FP.F16.F32.PACK_AB R129, RZ, R129 ;  /* 0x00000081ff81723e */ /* 0x000fe200000000ff */
[-C--:B------:R-:W-:Y:S01]  /*73a0*/  FMUL R106, R106, R136.reuse ;  /* 0x000000886a6a7220 */ /* 0x080fe20000400000 */
[----:B------:R-:W-:Y:S01]  /*73b0*/  ISETP.GT.AND P1, PT, R3, 0x8, P1 ;  /* 0x000000080300780c */ /* 0x000fe20000f24270 */
[----:B------:R-:W-:Y:S01]  /*73c0*/  FMUL R107, R107, R136 ;  /* 0x000000886b6b7220 */ /* 0x000fe20000400000 */
[----:B------:R-:W-:Y:S01]  /*73d0*/  F2FP.F16.F32.PACK_AB R130, RZ, R130 ;  /* 0x00000082ff82723e */ /* 0x000fe200000000ff */
[--C-:B0-----:R-:W-:Y:S01]  /*73e0*/  @P4 IMAD.MOV.U32 R6, RZ, RZ, R8.reuse ;  /* 0x000000ffff064224 */ /* 0x101fe200078e0008 */
[----:B------:R-:W-:Y:S01]  /*73f0*/  F2FP.F16.F32.PACK_AB R131, RZ, R131 ;  /* 0x00000083ff83723e */ /* 0x000fe200000000ff */
[--C-:B------:R-:W-:Y:S01]  /*7400*/  @P4 IMAD.MOV.U32 R7, RZ, RZ, R9.reuse ;  /* 0x000000ffff074224 */ /* 0x100fe200078e0009 */
[----:B------:R-:W-:Y:S01]  /*7410*/  F2FP.F16.F32.PACK_AB R132, RZ, R132 ;  /* 0x00000084ff84723e */ /* 0x000fe200000000ff */
[-C--:B------:R-:W-:Y:S01]  /*7420*/  FMUL R108, R108, R136.reuse ;  /* 0x000000886c6c7220 */ /* 0x080fe20000400000 */
[----:B------:R-:W-:Y:S01]  /*7430*/  F2FP.F16.F32.PACK_AB R133, RZ, R133 ;  /* 0x00000085ff85723e */ /* 0x000fe200000000ff */
[-C--:B------:R-:W-:Y:S01]  /*7440*/  FMUL R109, R109, R136.reuse ;  /* 0x000000886d6d7220 */ /* 0x080fe20000400000 */
[----:B------:R0:W-:Y:S01]  /*7450*/  @P4 STG.E.U16 desc[UR36][R6.64+0x12], R125 ;  /* 0x0000127d06004986 */ /* 0x0001e2000c101524 */
[----:B------:R-:W-:Y:S01]  /*7460*/  ISETP.GT.AND P4, PT, R3, RZ, P0 ;  /* 0x000000ff0300720c */ /* 0x000fe20000784270 */
[----:B------:R-:W-:Y:S01]  /*7470*/  FMUL R110, R110, R136 ;  /* 0x000000886e6e7220 */ /* 0x000fe20000400000 */
[----:B------:R-:W-:Y:S01]  /*7480*/  F2FP.F16.F32.PACK_AB R134, RZ, R134 ;  /* 0x00000086ff86723e */ /* 0x000fe200000000ff */
[----:B------:R-:W-:Y:S01]  /*7490*/  @P2 STG.E.U16 desc[UR36][R4.64+0x10], R126 ;  /* 0x0000107e04002986 */ /* 0x000fe2000c101524 */
[----:B------:R-:W-:Y:S01]  /*74a0*/  ISETP.GT.AND P2, PT, R10, 0x18, PT ;  /* 0x000000180a00780c */ /* 0x000fe20003f44270 */
[-C--:B------:R-:W-:Y:S01]  /*74b0*/  FMUL R111, R111, R136.reuse ;  /* 0x000000886f6f7220 */ /* 0x080fe20000400000 */
[----:B------:R-:W-:Y:S01]  /*74c0*/  F2FP.F16.F32.PACK_AB R135, RZ, R135 ;  /* 0x00000087ff87723e */ /* 0x000fe200000000ff */
[----:B------:R-:W-:Y:S01]  /*74d0*/  @P3 STG.E.U16 desc[UR36][R4.64+0x12], R127 ;  /* 0x0000127f04003986 */ /* 0x000fe2000c101524 */
[----:B------:R-:W-:Y:S01]  /*74e0*/  ISETP.GT.AND P3, PT, R3, 0x8, P0 ;  /* 0x000000080300780c */ /* 0x000fe20000764270 */
[----:B------:R-:W-:Y:S01]  /*74f0*/  FMUL R112, R112, R136 ;  /* 0x0000008870707220 */ /* 0x000fe20000400000 */
[----:B------:R-:W-:Y:S01]  /*7500*/  ISETP.GT.AND P0, PT, R10, 0x19, PT ;  /* 0x000000190a00780c */ /* 0x000fe20003f04270 */
[--C-:B0-----:R-:W-:Y:S01]  /*7510*/  @P5 IMAD.MOV.U32 R6, RZ, RZ, R8.reuse ;  /* 0x000000ffff065224 */ /* 0x101fe200078e0008 */
[----:B------:R-:W-:Y:S01]  /*7520*/  F2FP.F16.F32.PACK_AB R104, RZ, R104 ;  /* 0x00000068ff68723e */ /* 0x000fe200000000ff */
[--C-:B------:R-:W-:Y:S01]  /*7530*/  @P5 IMAD.MOV.U32 R7, RZ, RZ, R9.reuse ;  /* 0x000000ffff075224 */ /* 0x100fe200078e0009 */
[----:B------:R-:W-:Y:S01]  /*7540*/  F2FP.F16.F32.PACK_AB R105, RZ, R105 ;  /* 0x00000069ff69723e */ /* 0x000fe200000000ff */
        /* <DEDUP_REMOVED lines=11> */
[----:B------:R-:W-:Y:S01]  /*7600*/  FMUL R118, R118, R136 ;  /* 0x0000008876767220 */ /* 0x000fe20000400000 */
[----:B------:R-:W-:Y:S01]  /*7610*/  F2FP.F16.F32.PACK_AB R110, RZ, R110 ;  /* 0x0000006eff6e723e */ /* 0x000fe200000000ff */
[----:B------:R-:W-:Y:S01]  /*7620*/  FMUL R119, R119, R136 ;  /* 0x0000008877777220 */ /* 0x000fe20000400000 */
[----:B------:R-:W-:Y:S01]  /*7630*/  F2FP.F16.F32.PACK_AB R111, RZ, R111 ;  /* 0x0000006fff6f723e */ /* 0x000fe200000000ff */
        /* <DEDUP_REMOVED lines=8> */
[C---:B------:R-:W-:Y:S01]  /*76c0*/  ISETP.GT.AND P4, PT, R3.reuse, RZ, P0 ;  /* 0x000000ff0300720c */ /* 0x040fe20000784270 */
[-C--:B------:R-:W-:Y:S01]  /*76d0*/  FMUL R90, R90, R136.reuse ;  /* 0x000000885a5a7220 */ /* 0x080fe20000400000 */
[----:B------:R-:W-:Y:S01]  /*76e0*/  F2FP.F16.F32.PACK_AB R115, RZ, R115 ;  /* 0x00000073ff73723e */ /* 0x000fe200000000ff */
[----:B------:R-:W-:Y:S01]  /*76f0*/  @P1 STG.E.U16 desc[UR36][R4.64+0x20], R130 ;  /* 0x0000208204001986 */ /* 0x000fe2000c101524 */
[----:B------:R-:W-:Y:S01]  /*7700*/  ISETP.GT.AND P1, PT, R3, 0x8, P2 ;  /* 0x000000080300780c */ /* 0x000fe20001724270 */
[-C--:B------:R-:W-:Y:S01]  /*7710*/  FMUL R91, R91, R136.reuse ;  /* 0x000000885b5b7220 */ /* 0x080fe20000400000 */
[----:B------:R-:W-:Y:S01]  /*7720*/  ISETP.GT.AND P2, PT, R10, 0x20, PT ;  /* 0x000000200a00780c */ /* 0x000fe20003f44270 */
        /* <DEDUP_REMOVED lines=232> */
[----:B0-----:R-:W-:Y:S01]  /*85b0*/  @P5 IMAD.MOV.U32 R6, RZ, RZ, R8 ;  /* 0x000000ffff065224 */ /* 0x001fe200078e0008 */
[----:B------:R-:W-:Y:S01]  /*85c0*/  F2FP.F16.F32.PACK_AB R28, RZ, R28 ;  /* 0x0000001cff1c723e */ /* 0x000fe200000000ff */
[----:B------:R-:W-:Y:S01]  /*85d0*/  @P5 IMAD.MOV.U32 R7, RZ, RZ, R9 ;  /* 0x000000ffff075224 */ /* 0x000fe200078e0009 */
[----:B------:R-:W-:Y:S01]  /*85e0*/  F2FP.F16.F32.PACK_AB R29, RZ, R29 ;  /* 0x0000001dff1d723e */ /* 0x000fe200000000ff */
[----:B------:R-:W-:Y:S01]  /*85f0*/  FMUL R37, R37, R136 ;  /* 0x0000008825257220 */ /* 0x000fe20000400000 */
[----:B------:R-:W-:Y:S01]  /*8600*/  F2FP.F16.F32.PACK_AB R30, RZ, R30 ;  /* 0x0000001eff1e723e */ /* 0x000fe200000000ff */
[-C--:B------:R-:W-:Y:S01]  /*8610*/  FMUL R38, R38, R136.reuse ;  /* 0x0000008826267220 */ /* 0x080fe20000400000 */
[----:B------:R0:W-:Y:S01]  /*8620*/  @P5 STG.E.U16 desc[UR36][R6.64+0x90], R92 ;  /* 0x0000905c06005986 */ /* 0x0001e2000c101524 */
[----:B------:R-:W-:Y:S01]  /*8630*/  ISETP.GT.AND P5, PT, R3, RZ, P2 ;  /* 0x000000ff0300720c */ /* 0x000fe200017a4270 */
[----:B------:R-:W-:Y:S01]  /*8640*/  FMUL R39, R39, R136 ;  /* 0x0000008827277220 */ /* 0x000fe20000400000 */
[----:B------:R-:W-:-:S02]  /*8650*/  F2FP.F16.F32.PACK_AB R31, RZ, R31 ;  /* 0x0000001fff1f723e */ /* 0x000fc400000000ff */
[----:B------:R-:W-:Y:S02]  /*8660*/  F2FP.F16.F32.PACK_AB R32, RZ, R32 ;  /* 0x00000020ff20723e */ /* 0x000fe400000000ff */
[----:B------:R-:W-:Y:S02]  /*8670*/  F2FP.F16.F32.PACK_AB R33, RZ, R33 ;  /* 0x00000021ff21723e */ /* 0x000fe400000000ff */
[----:B------:R-:W-:Y:S02]  /*8680*/  F2FP.F16.F32.PACK_AB R34, RZ, R34 ;  /* 0x00000022ff22723e */ /* 0x000fe400000000ff */
[----:B------:R-:W-:Y:S01]  /*8690*/  F2FP.F16.F32.PACK_AB R35, RZ, R35 ;  /* 0x00000023ff23723e */ /* 0x000fe200000000ff */
[----:B0-----:R-:W-:Y:S01]  /*86a0*/  @P4 IMAD.MOV.U32 R6, RZ, RZ, R8 ;  /* 0x000000ffff064224 */ /* 0x001fe200078e0008 */
[----:B------:R-:W-:Y:S01]  /*86b0*/  F2FP.F16.F32.PACK_AB R36, RZ, R36 ;  /* 0x00000024ff24723e */ /* 0x000fe200000000ff */
[----:B------:R-:W-:Y:S01]  /*86c0*/  @P4 IMAD.MOV.U32 R7, RZ, RZ, R9 ;  /* 0x000000ffff074224 */ /* 0x000fe200078e0009 */
[----:B------:R-:W-:-:S02]  /*86d0*/  F2FP.F16.F32.PACK_AB R37, RZ, R37 ;  /* 0x00000025ff25723e */ /* 0x000fc400000000ff */
[----:B------:R-:W-:Y:S02]  /*86e0*/  F2FP.F16.F32.PACK_AB R38, RZ, R38 ;  /* 0x00000026ff26723e */ /* 0x000fe400000000ff */
[----:B------:R0:W-:Y:S01]  /*86f0*/  @P4 STG.E.U16 desc[UR36][R6.64+0x92], R93 ;  /* 0x0000925d06004986 */ /* 0x0001e2000c101524 */
[C---:B------:R-:W-:Y:S02]  /*8700*/  ISETP.GT.AND P4, PT, R3.reuse, RZ, P0 ;  /* 0x000000ff0300720c */ /* 0x040fe40000784270 */
[----:B------:R-:W-:Y:S01]  /*8710*/  F2FP.F16.F32.PACK_AB R39, RZ, R39 ;  /* 0x00000027ff27723e */ /* 0x000fe200000000ff */
[----:B------:R-:W-:Y:S01]  /*8720*/  @P1 STG.E.U16 desc[UR36][R4.64+0x90], R94 ;  /* 0x0000905e04001986 */ /* 0x000fe2000c101524 */
[C---:B------:R-:W-:Y:S02]  /*8730*/  ISETP.GT.AND P1, PT, R3.reuse, 0x8, P2 ;  /* 0x000000080300780c */ /* 0x040fe40001724270 */
[----:B------:R-:W-:Y:S01]  /*8740*/  ISETP.GT.AND P2, PT, R10, 0x58, PT ;  /* 0x000000580a00780c */ /* 0x000fe20003f44270 */
[----:B------:R-:W-:Y:S01]  /*8750*/  @P3 STG.E.U16 desc[UR36][R4.64+0x92], R95 ;  /* 0x0000925f04003986 */ /* 0x000fe2000c101524 */
[----:B------:R-:W-:-:S02]  /*8760*/  ISETP.GT.AND P3, PT, R3, 0x8, P0 ;  /* 0x000000080300780c */ /* 0x000fc40000764270 */
[----:B------:R-:W-:Y:S01]  /*8770*/  ISETP.GT.AND P0, PT, R10, 0x59, PT ;  /* 0x000000590a00780c */ /* 0x000fe20003f04270 */
[----:B0-----:R-:W-:Y:S02]  /*8780*/  @P5 IMAD.MOV.U32 R6, RZ, RZ, R8 ;  /* 0x000000ffff065224 */ /* 0x001fe400078e0008 */
[----:B------:R-:W-:-:S05]  /*8790*/  @P5 IMAD.MOV.U32 R7, RZ, RZ, R9 ;  /* 0x000000ffff075224 */ /* 0x000fca00078e0009 */
[----:B------:R0:W-:Y:S01]  /*87a0*/  @P5 STG.E.U16 desc[UR36][R6.64+0xa0], R96 ;  /* 0x0000a06006005986 */ /* 0x0001e2000c101524 */
[----:B------:R-:W-:Y:S01]  /*87b0*/  ISETP.GT.AND P5, PT, R3, RZ, P2 ;  /* 0x000000ff0300720c */ /* 0x000fe200017a4270 */
[----:B0-----:R-:W-:Y:S02]  /*87c0*/  @P4 IMAD.MOV.U32 R6, RZ, RZ, R8 ;  /* 0x000000ffff064224 */ /* 0x001fe400078e0008 */
[----:B------:R-:W-:-:S05]  /*87d0*/  @P4 IMAD.MOV.U32 R7, RZ, RZ, R9 ;  /* 0x000000ffff074224 */ /* 0x000fca00078e0009 */
[----:B------:R0:W-:Y:S01]  /*87e0*/  @P4 STG.E.U16 desc[UR36][R6.64+0xa2], R97 ;  /* 0x0000a26106004986 */ /* 0x0001e2000c101524 */
[----:B------:R-:W-:-:S03]  /*87f0*/  ISETP.GT.AND P4, PT, R3, RZ, P0 ;  /* 0x000000ff0300720c */ /* 0x000fc60000784270 */
[----:B------:R-:W-:Y:S01]  /*8800*/  @P1 STG.E.U16 desc[UR36][R4.64+0xa0], R98 ;  /* 0x0000a06204001986 */ /* 0x000fe2000c101524 */
[C---:B------:R-:W-:Y:S02]  /*8810*/  ISETP.GT.AND P1, PT, R3.reuse, 0x8, P2 ;  /* 0x000000080300780c */ /* 0x040fe40001724270 */
[C---:B------:R-:W-:Y:S01]  /*8820*/  ISETP.GT.AND P2, PT, R10.reuse, 0x60, PT ;  /* 0x000000600a00780c */ /* 0x040fe20003f44270 */
[----:B------:R-:W-:Y:S01]  /*8830*/  @P3 STG.E.U16 desc[UR36][R4.64+0xa2], R99 ;  /* 0x0000a26304003986 */ /* 0x000fe2000c101524 */
[----:B------:R-:W-:Y:S02]  /*8840*/  ISETP.GT.AND P3, PT, R3, 0x8, P0 ;  /* 0x000000080300780c */ /* 0x000fe40000764270 */
        /* <DEDUP_REMOVED lines=144> */
[C---:B------:R-:W-:Y:S02]  /*9150*/  ISETP.GT.AND P5, PT, R3.reuse, RZ, P2 ;  /* 0x000000ff0300720c */ /* 0x040fe400017a4270 */
[----:B------:R-:W-:Y:S01]  /*9160*/  ISETP.GT.AND P2, PT, R3, 0x8, P2 ;  /* 0x000000080300780c */ /* 0x000fe20001744270 */
[----:B0-----:R-:W-:Y:S02]  /*9170*/  @P4 IMAD.MOV.U32 R6, RZ, RZ, R8 ;  /* 0x000000ffff064224 */ /* 0x001fe400078e0008 */
[----:B------:R-:W-:-:S05]  /*9180*/  @P4 IMAD.MOV.U32 R7, RZ, RZ, R9 ;  /* 0x000000ffff074224 */ /* 0x000fca00078e0009 */
[----:B------:R0:W-:Y:S01]  /*9190*/  @P4 STG.E.U16 desc[UR36][R6.64+0x152], R45 ;  /* 0x0001522d06004986 */ /* 0x0001e2000c101524 */
[C---:B------:R-:W-:Y:S02]  /*91a0*/  ISETP.GT.AND P4, PT, R3.reuse, RZ, P0 ;  /* 0x000000ff0300720c */ /* 0x040fe40000784270 */
[----:B------:R-:W-:Y:S01]  /*91b0*/  ISETP.GT.AND P0, PT, R3, 0x8, P0 ;  /* 0x000000080300780c */ /* 0x000fe20000704270 */
[----:B------:R-:W-:Y:S01]  /*91c0*/  @P1 STG.E.U16 desc[UR36][R4.64+0x150], R46 ;  /* 0x0001502e04001986 */ /* 0x000fe2000c101524 */
[----:B------:R-:W-:-:S03]  /*91d0*/  ISETP.GT.AND P1, PT, R10, 0xb9, PT ;  /* 0x000000b90a00780c */ /* 0x000fc60003f24270 */
[----:B------:R-:W-:Y:S01]  /*91e0*/  @P3 STG.E.U16 desc[UR36][R4.64+0x152], R47 ;  /* 0x0001522f04003986 */ /* 0x000fe2000c101524 */
        /* <DEDUP_REMOVED lines=14> */
[----:B------:R-:W-:-:S05]  /*92d0*/  ISETP.GT.AND P0, PT, R10, 0xc1, PT ;  /* 0x000000c10a00780c */ /* 0x000fca0003f04270 */
        /* <DEDUP_REMOVED lines=8> */
[----:B------:R-:W-:-:S03]  /*9360*/  ISETP.GT.AND P5, PT, R3, RZ, P0 ;  /* 0x000000ff0300720c */ /* 0x000fc600007a4270 */
[----:B------:R-:W-:Y:S04]  /*9370*/  @P3 STG.E.U16 desc[UR36][R4.64+0x170], R54 ;  /* 0x0001703604003986 */ /* 0x000fe8000c101524 */
[----:B------:R-:W-:Y:S01]  /*9380*/  @P1 STG.E.U16 desc[UR36][R4.64+0x172], R55 ;  /* 0x0001723704001986 */ /* 0x000fe2000c101524 */
[C---:B------:R-:W-:Y:S02]  /*9390*/  ISETP.GT.AND P1, PT, R3.reuse, 0x8, P0 ;  /* 0x000000080300780c */ /* 0x040fe40000724270 */
[----:B------:R-:W-:Y:S01]  /*93a0*/  ISETP.GT.AND P0, PT, R10, 0xc9, PT ;  /* 0x000000c90a00780c */ /* 0x000fe20003f04270 */
[----:B0-----:R-:W-:Y:S02]  /*93b0*/  @P4 IMAD.MOV.U32 R6, RZ, RZ, R8 ;  /* 0x000000ffff064224 */ /* 0x001fe400078e0008 */
[----:B------:R-:W-:Y:S01]  /*93c0*/  @P4 IMAD.MOV.U32 R7, RZ, RZ, R9 ;  /* 0x000000ffff074224 */ /* 0x000fe200078e0009 */
[----:B------:R-:W-:-:S04]  /*93d0*/  ISETP.GT.AND P3, PT, R3, RZ, P0 ;  /* 0x000000ff0300720c */ /* 0x000fc80000764270 */
[----:B------:R0:W-:Y:S01]  /*93e0*/  @P4 STG.E.U16 desc[UR36][R6.64+0x180], R24 ;  /* 0x0001801806004986 */ /* 0x0001e2000c101524 */
[----:B------:R-:W-:Y:S01]  /*93f0*/  ISETP.GT.AND P4, PT, R10, 0xc8, PT ;  /* 0x000000c80a00780c */ /* 0x000fe20003f84270 */
        /* <DEDUP_REMOVED lines=12> */
[----:B------:R-:W-:Y:S02]  /*94c0*/  ISETP.GT.AND P5, PT, R3, 0x8, P0 ;  /* 0x000000080300780c */ /* 0x000fe400007a4270 */
[----:B------:R-:W-:Y:S01]  /*94d0*/  ISETP.GT.AND P0, PT, R10, 0xd1, PT ;  /* 0x000000d10a00780c */ /* 0x000fe20003f04270 */
[----:B0-----:R-:W-:Y:S02]  /*94e0*/  @P3 IMAD.MOV.U32 R6, RZ, RZ, R8 ;  /* 0x000000ffff063224 */ /* 0x001fe400078e0008 */
[----:B------:R-:W-:-:S05]  /*94f0*/  @P3 IMAD.MOV.U32 R7, RZ, RZ, R9 ;  /* 0x000000ffff073224 */ /* 0x000fca00078e0009 */
[----:B------:R0:W-:Y:S01]  /*9500*/  @P3 STG.E.U16 desc[UR36][R6.64+0x192], R29 ;  /* 0x0001921d06003986 */ /* 0x0001e2000c101524 */
[----:B------:R-:W-:-:S03]  /*9510*/  ISETP.GT.AND P3, PT, R10, 0xd0, PT ;  /* 0x000000d00a00780c */ /* 0x000fc60003f64270 */
[----:B------:R-:W-:Y:S01]  /*9520*/  @P4 STG.E.U16 desc[UR36][R4.64+0x190], R30 ;  /* 0x0001901e04004986 */ /* 0x000fe2000c101524 */
[C---:B------:R-:W-:Y:S02]  /*9530*/  ISETP.GT.AND P4, PT, R3.reuse, RZ, P3 ;  /* 0x000000ff0300720c */ /* 0x040fe40001f84270 */
[C---:B------:R-:W-:Y:S01]  /*9540*/  ISETP.GT.AND P3, PT, R3.reuse, 0x8, P3 ;  /* 0x000000080300780c */ /* 0x040fe20001f64270 */
[----:B------:R-:W-:Y:S01]  /*9550*/  @P5 STG.E.U16 desc[UR36][R4.64+0x192], R31 ;  /* 0x0001921f04005986 */ /* 0x000fe2000c101524 */
[C---:B------:R-:W-:Y:S02]  /*9560*/  ISETP.GT.AND P5, PT, R3.reuse, RZ, P0 ;  /* 0x000000ff0300720c */ /* 0x040fe400007a4270 */
[----:B------:R-:W-:-:S07]  /*9570*/  ISETP.GT.AND P0, PT, R3, 0x8, P0 ;  /* 0x000000080300780c */ /* 0x000fce0000704270 */
        /* <DEDUP_REMOVED lines=10> */
[----:B------:R-:W-:Y:S04]  /*9620*/  @P3 STG.E.U16 desc[UR36][R4.64+0x1a0], R34 ;  /* 0x0001a02204003986 */ /* 0x000fe8000c101524 */
[----:B------:R-:W-:Y:S06]  /*9630*/  @P0 STG.E.U16 desc[UR36][R4.64+0x1a2], R35 ;  /* 0x0001a22304000986 */ /* 0x000fec000c101524 */
[----:B0-----:R-:W-:-:S02]  /*9640*/  @P5 IMAD.MOV.U32 R6, RZ, RZ, R8 ;  /* 0x000000ffff065224 */ /* 0x001fc400078e0008 */
[----:B------:R-:W-:-:S05]  /*9650*/  @P5 IMAD.MOV.U32 R7, RZ, RZ, R9 ;  /* 0x000000ffff075224 */ /* 0x000fca00078e0009 */
[----:B------:R0:W-:Y:S04]  /*9660*/  @P5 STG.E.U16 desc[UR36][R6.64+0x1b0], R36 ;  /* 0x0001b02406005986 */ /* 0x0001e8000c101524 */
[----:B------:R1:W-:Y:S04]  /*9670*/  @P4 STG.E.U16 desc[UR36][R8.64+0x1b2], R37 ;  /* 0x0001b22508004986 */ /* 0x0003e8000c101524 */
[----:B------:R1:W-:Y:S01]  /*9680*/  @P2 STG.E.U16 desc[UR36][R4.64+0x1b0], R38 ;  /* 0x0001b02604002986 */ /* 0x0003e2000c101524 */
[----:B0-----:R-:W-:Y:S02]  /*9690*/  @P1 IMAD.MOV.U32 R6, RZ, RZ, R4 ;  /* 0x000000ffff061224 */ /* 0x001fe400078e0004 */
[----:B------:R-:W-:-:S05]  /*96a0*/  @P1 IMAD.MOV.U32 R7, RZ, RZ, R5 ;  /* 0x000000ffff071224 */ /* 0x000fca00078e0005 */
[----:B------:R1:W-:Y:S02]  /*96b0*/  @P1 STG.E.U16 desc[UR36][R6.64+0x1b2], R39 ;  /* 0x0001b22706001986 */ /* 0x0003e4000c101524 */
.L_x_255:
[----:B------:R-:W-:Y:S05]  /*96c0*/  BSYNC B0 ;  /* 0x0000000000007941 */ /* 0x000fea0003800000 */
.L_x_33:
[----:B------:R-:W-:Y:S01]  /*96d0*/  ULDC UR4, c[0x0][0xc] ;  /* 0x0000030000047ab9 */ /* 0x000fe20000000800 */
[----:B------:R-:W-:Y:S01]  /*96e0*/  ULDC UR5, c[0x0][0x10] ;  /* 0x0000040000057ab9 */ /* 0x000fe20000000800 */
[----:B------:R-:W0:Y:S01]  /*96f0*/  LDC R3, c[0x0][0x14] ;  /* 0x00000500ff037b82 */ /* 0x000e220000000800 */
[----:B------:R-:W-:Y:S01]  /*9700*/  UIMAD.WIDE.U32 UR4, UR4, UR5, URZ ;  /* 0x00000005040472a5 */ /* 0x000fe2000f8e003f */
[----:B-----5:R-:W-:Y:S02]  /*9710*/  IMAD.MOV.U32 R141, RZ, RZ, -0x1 ;  /* 0xffffffffff8d7424 */ /* 0x020fe400078e00ff */
[----:B------:R-:W-:-:S03]  /*9720*/  IMAD.MOV.U32 R139, RZ, RZ, -0x1 ;  /* 0xffffffffff8b7424 */ /* 0x000fc600078e00ff */
[----:B0-----:R-:W-:-:S04]  /*9730*/  IMAD.WIDE.U32 R16, R3, UR4, R16 ;  /* 0x0000000403107c25 */ /* 0x001fc8000f8e0010 */
[----:B------:R-:W-:Y:S01]  /*9740*/  IMAD R3, R3, UR5, RZ ;  /* 0x0000000503037c24 */ /* 0x000fe2000f8e02ff */
[----:B------:R-:W-:Y:S02]  /*9750*/  ULDC.64 UR4, c[0x0][0x650] ;  /* 0x0001940000047ab9 */ /* 0x000fe40000000a00 */
[----:B------:R-:W-:Y:S01]  /*9760*/  ISETP.GE.U32.AND P0, PT, R16, UR4, PT ;  /* 0x0000000410007c0c */ /* 0x000fe2000bf06070 */
[--C-:B------:R-:W-:Y:S01]  /*9770*/  IMAD.IADD R17, R17, 0x1, R3.reuse ;  /* 0x0000000111117824 */ /* 0x100fe200078e0203 */
[----:B------:R-:W-:-:S04]  /*9780*/  PRMT R3, RZ, 0x7610, R3 ;  /* 0x00007610ff037816 */ /* 0x000fc80000000003 */
[----:B------:R-:W-:-:S13]  /*9790*/  ISETP.GE.U32.AND.EX P0, PT, R17, UR5, PT, P0 ;  /* 0x0000000511007c0c */ /* 0x000fda000bf06100 */
[----:B------:R-:W-:Y:S05]  /*97a0*/  @P0 BRA `(.L_x_256) ;  /* 0x0000000400640947 */ /* 0x000fea0003800000 */
[----:B----4-:R-:W0:Y:S01]  /*97b0*/  S2R R12, SR_CTAID.X ;  /* 0x00000000000c7919 */ /* 0x010e220000002500 */
[----:B------:R-:W4:Y:S01]  /*97c0*/  LDC.64 R10, c[0x0][0x628] ;  /* 0x00018a00ff0a7b82 */ /* 0x000f220000000a00 */
[----:B------:R-:W-:Y:S01]  /*97d0*/  ULDC UR4, c[0x0][0x150] ;  /* 0x0000540000047ab9 */ /* 0x000fe20000000800 */
[----:B-1----:R-:W-:Y:S01]  /*97e0*/  IMAD.MOV.U32 R8, RZ, RZ, R16 ;  /* 0x000000ffff087224 */ /* 0x002fe200078e0010 */
[----:B------:R-:W1:Y:S01]  /*97f0*/  S2R R24, SR_CTAID.Y ;  /* 0x0000000000187919 */ /* 0x000e620000002600 */
[----:B------:R-:W-:-:S04]  /*9800*/  IMAD.MOV.U32 R9, RZ, RZ, R17 ;  /* 0x000000ffff097224 */ /* 0x000fc800078e0011 */
[----:B------:R-:W1:Y:S08]  /*9810*/  LDC R21, c[0x0][0x144] ;  /* 0x00005100ff157b82 */ /* 0x000e700000000800 */
[----:B------:R-:W1:Y:S08]  /*9820*/  LDC R0, c[0x0][0x630] ;  /* 0x00018c00ff007b82 */ /* 0x000e700000000800 */
[----:B------:R-:W1:Y:S01]  /*9830*/  LDC.64 R14, c[0x0][0x620] ;  /* 0x00018800ff0e7b82 */ /* 0x000e620000000a00 */
[----:B----4-:R-:W-:-:S04]  /*9840*/  ISETP.NE.U32.AND P0, PT, R10, RZ, PT ;  /* 0x000000ff0a00720c */ /* 0x010fc80003f05070 */
[----:B------:R-:W-:Y:S02]  /*9850*/  ISETP.NE.AND.EX P0, PT, R11, RZ, PT, P0 ;  /* 0x000000ff0b00720c */ /* 0x000fe40003f05300 */
[----:B0-----:R-:W-:-:S05]  /*9860*/  I2FP.F32.U32 R3, R12 ;  /* 0x0000000c00037245 */ /* 0x001fca0000201000 */
[----:B------:R-:W-:-:S04]  /*9870*/  FMUL R3, R3, UR4 ;  /* 0x0000000403037c20 */ /* 0x000fc80008400000 */
[----:B------:R0:W4:Y:S02]  /*9880*/  F2I.U32.TRUNC.NTZ R20, R3 ;  /* 0x0000000300147305 */ /* 0x000124000020f000 */
[----:B------:R-:W-:Y:S05]  /*9890*/  @!P0 BRA `(.L_x_257) ;  /* 0x0000000000288947 */ /* 0x000fea0003800000 */
[----:B0-----:R-:W0:Y:S02]  /*98a0*/  LDC R3, c[0x0][0x634] ;  /* 0x00018d00ff037b82 */ /* 0x001e240000000800 */
[----:B0-----:R-:W-:-:S05]  /*98b0*/  IADD3 R3, P0, R16, R3, RZ ;  /* 0x0000000310037210 */ /* 0x001fca0007f1e0ff */
[----:B------:R-:W-:-:S04]  /*98c0*/  IMAD.X R13, RZ, RZ, R17, P0 ;  /* 0x000000ffff0d7224 */ /* 0x000fc800000e0611 */
[----:B--23--:R-:W-:-:S04]  /*98d0*/  IMAD.WIDE.U32 R4, R13, R10, RZ ;  /* 0x0000000a0d047225 */ /* 0x00cfc800078e00ff */
[----:B------:R-:W-:-:S04]  /*98e0*/  IMAD.WIDE.U32 R6, P0, R3, R11, R4 ;  /* 0x0000000b03067225 */ /* 0x000fc80007800004 */
[----:B------:R-:W-:-:S04]  /*98f0*/  IMAD.WIDE.U32 R4, R3, R10, RZ ;  /* 0x0000000a03047225 */ /* 0x000fc800078e00ff */
[----:B------:R-:W-:Y:S01]  /*9900*/  IMAD.X R9, RZ, RZ, RZ, P0 ;  /* 0x000000ffff097224 */ /* 0x000fe200000e06ff */
[----:B------:R-:W-:Y:S01]  /*9910*/  IADD3 RZ, P0, R5, R6, RZ ;  /* 0x0000000605ff7210 */ /* 0x000fe20007f1e0ff */
[----:B------:R-:W-:-:S04]  /*9920*/  IMAD.MOV.U32 R8, RZ, RZ, R7 ;  /* 0x000000ffff087224 */ /* 0x000fc800078e0007 */
[----:B------:R-:W-:-:S08]  /*9930*/  IMAD.WIDE.U32.X R8, R13, R11, R8, P0 ;  /* 0x0000000b0d087225 */ /* 0x000fd000000e0408 */
.L_x_257:
[----:B------:R-:W5:Y:S01]  /*9940*/  LDC.64 R28, c[0x0][0x640] ;  /* 0x00019000ff1c7b82 */ /* 0x000f620000000a00 */
[-CC-:B-1----:R-:W-:Y:S01]  /*9950*/  SHF.R.U64 R139, R8, R0.reuse, R9.reuse ;  /* 0x00000000088b7219 */ /* 0x182fe20000001209 */
[----:B----4-:R-:W-:Y:S01]  /*9960*/  IMAD.MOV R20, RZ, RZ, -R20 ;  /* 0x000000ffff147224 */ /* 0x010fe200078e0a14 */
[----:B------:R-:W-:Y:S01]  /*9970*/  SHF.R.U32.HI R0, RZ, R0, R9 ;  /* 0x00000000ff007219 */ /* 0x000fe20000011609 */
[----:B------:R-:W-:Y:S01]  /*9980*/  ULDC UR4, c[0x0][0x154] ;  /* 0x0000550000047ab9 */ /* 0x000fe20000000800 */
[----:B0-----:R-:W-:Y:S01]  /*9990*/  IADD3 R3, P0, RZ, -R139, RZ ;  /* 0x8000008bff037210 */ /* 0x001fe20007f1e0ff */
[----:B------:R-:W-:Y:S02]  /*99a0*/  IMAD R21, R21, R20, R12 ;  /* 0x0000001415157224 */ /* 0x000fe400078e020c */
[----:B------:R-:W0:Y:S01]  /*99b0*/  LDC R6, c[0x0][0x618] ;  /* 0x00018600ff067b82 */ /* 0x000e220000000800 */
[----:B------:R-:W-:Y:S02]  /*99c0*/  IMAD.MOV.U32 R7, RZ, RZ, 0x1 ;  /* 0x00000001ff077424 */ /* 0x000fe400078e00ff */
[----:B--23--:R-:W-:-:S04]  /*99d0*/  IMAD.X R5, RZ, RZ, ~R0, P0 ;  /* 0x000000ffff057224 */ /* 0x00cfc800000e0e00 */
[-C--:B------:R-:W-:Y:S01]  /*99e0*/  IMAD R0, R5, R14.reuse, RZ ;  /* 0x0000000e05007224 */ /* 0x080fe200078e02ff */
[----:B------:R-:W1:Y:S01]  /*99f0*/  LDC R8, c[0x0][0x608] ;  /* 0x00018200ff087b82 */ /* 0x000e620000000800 */
[----:B------:R-:W-:-:S04]  /*9a00*/  IMAD.WIDE.U32 R4, R3, R14, R16 ;  /* 0x0000000e03047225 */ /* 0x000fc800078e0010 */
[----:B------:R-:W-:Y:S01]  /*9a10*/  IMAD R3, R3, R15, R0 ;  /* 0x0000000f03037224 */ /* 0x000fe200078e0200 */
[----:B------:R-:W-:Y:S02]  /*9a20*/  I2FP.F32.U32 R0, R24 ;  /* 0x0000001800007245 */ /* 0x000fe40000201000 */
[----:B------:R-:W2:Y:S01]  /*9a30*/  LDC R26, c[0x0][0x658] ;  /* 0x00019600ff1a7b82 */ /* 0x000ea20000000800 */
[----:B------:R-:W-:Y:S01]  /*9a40*/  IMAD.IADD R3, R5, 0x1, R3 ;  /* 0x0000000105037824 */ /* 0x000fe200078e0203 */
[----:B-----5:R-:W-:Y:S01]  /*9a50*/  ISETP.NE.U32.AND P0, PT, R28, RZ, PT ;  /* 0x000000ff1c00720c */ /* 0x020fe20003f05070 */
[----:B------:R-:W-:Y:S01]  /*9a60*/  FMUL R0, R0, UR4 ;  /* 0x0000000400007c20 */ /* 0x000fe20008400000 */
[----:B------:R-:W-:Y:S02]  /*9a70*/  IMAD.MOV.U32 R5, RZ, RZ, -0x1 ;  /* 0xffffffffff057424 */ /* 0x000fe400078e00ff */
[----:B------:R-:W-:Y:S01]  /*9a80*/  ISETP.NE.AND.EX P0, PT, R29, RZ, PT, P0 ;  /* 0x000000ff1d00720c */ /* 0x000fe20003f05300 */
[----:B------:R3:W4:Y:S01]  /*9a90*/  F2I.U32.TRUNC.NTZ R13, R0 ;  /* 0x00000000000d7305 */ /* 0x000722000020f000 */
[----:B------:R-:W3:Y:S01]  /*9aa0*/  LDC R15, c[0x0][0x148] ;  /* 0x00005200ff0f7b82 */ /* 0x000ee20000000800 */
[----:B0-----:R-:W-:-:S02]  /*9ab0*/  SHF.R.U64 R12, R4, R6, R3 ;  /* 0x00000006040c7219 */ /* 0x001fc40000001203 */
[----:B------:R-:W-:-:S05]  /*9ac0*/  SHF.R.U32.HI R3, RZ, R6, R3 ;  /* 0x00000006ff037219 */ /* 0x000fca0000011603 */
[----:B------:R-:W0:Y:S01]  /*9ad0*/  LDC R20, c[0x0][0x600] ;  /* 0x00018000ff147b82 */ /* 0x000e220000000800 */
[-CC-:B-1----:R-:W-:Y:S02]  /*9ae0*/  SHF.R.U64 R10, R12, R8.reuse, R3.reuse ;  /* 0x000000080c0a7219 */ /* 0x182fe40000001203 */
[----:B------:R-:W-:-:S05]  /*9af0*/  SHF.R.U32.HI R3, RZ, R8, R3 ;  /* 0x00000008ff037219 */ /* 0x000fca0000011603 */
[----:B------:R-:W1:Y:S01]  /*9b00*/  LDC R27, c[0x0][0x648] ;  /* 0x00019200ff1b7b82 */ /* 0x000e620000000800 */
[-C--:B--2---:R-:W-:Y:S02]  /*9b10*/  SHF.L.U32 R4, R5, R26.reuse, RZ ;  /* 0x0000001a05047219 */ /* 0x084fe400000006ff */
[-CC-:B------:R-:W-:Y:S02]  /*9b20*/  SHF.R.U64 R14, R10, R26.reuse, R3.reuse ;  /* 0x0000001a0a0e7219 */ /* 0x180fe40000001203 */
[----:B------:R-:W-:Y:S02]  /*9b30*/  SHF.R.U32.HI R5, RZ, R26, R3 ;  /* 0x0000001aff057219 */ /* 0x000fe40000011603 */
[----:B------:R-:W-:Y:S01]  /*9b40*/  LOP3.LUT R25, RZ, R4, RZ, 0x33, !PT ;  /* 0x00000004ff197212 */ /* 0x000fe200078e33ff */
[----:B------:R-:W2:Y:S01]  /*9b50*/  LDC R30, c[0x0][0x638] ;  /* 0x00018e00ff1e7b82 */ /* 0x000ea20000000800 */
[----:B------:R-:W-:Y:S01]  /*9b60*/  SHF.L.U32 R26, R7, R26, RZ ;  /* 0x0000001a071a7219 */ /* 0x000fe200000006ff */
[----:B------:R-:W-:-:S06]  /*9b70*/  IMAD.MOV.U32 R4, RZ, RZ, R14 ;  /* 0x000000ffff047224 */ /* 0x000fcc00078e000e */
[----:B------:R-:W0:Y:S01]  /*9b80*/  LDC R31, c[0x0][0x610] ;  /* 0x00018400ff1f7b82 */ /* 0x000e220000000800 */
[----:B----4-:R-:W-:Y:S05]  /*9b90*/  @!P0 BRA `(.L_x_258) ;  /* 0x0000000000288947 */ /* 0x010fea0003800000 */
        /* <DEDUP_REMOVED lines=10> */
.L_x_258:
[----:B------:R-:W-:Y:S01]  /*9c40*/  ISETP.NE.AND P0, PT, R2, 0x1, PT ;  /* 0x000000010200780c */ /* 0x000fe20003f05270 */
[----:B0-----:R-:W-:Y:S01]  /*9c50*/  VIADD R7, R20, 0xffffffff ;  /* 0xffffffff14077836 */ /* 0x001fe20000000000 */
[----:B-1-3--:R-:W-:Y:S01]  /*9c60*/  SHF.R.U64 R0, R4, R27, R5 ;  /* 0x0000001b04007219 */ /* 0x00afe20000001205 */
[----:B------:R-:W-:Y:S01]  /*9c70*/  IMAD.MOV R13, RZ, RZ, -R13 ;  /* 0x000000ffff0d7224 */ /* 0x000fe200078e0a0d */
[----:B------:R-:W-:Y:S01]  /*9c80*/  LOP3.LUT R5, R10, R25, RZ, 0xc0, !PT ;  /* 0x000000190a057212 */ /* 0x000fe200078ec0ff */
[----:B------:R-:W-:Y:S01]  /*9c90*/  IMAD.MOV.U32 R4, RZ, RZ, 0x1 ;  /* 0x00000001ff047424 */ /* 0x000fe200078e00ff */
[----:B------:R-:W-:Y:S01]  /*9ca0*/  LOP3.LUT R12, R12, R7, RZ, 0xc0, !PT ;  /* 0x000000070c0c7212 */ /* 0x000fe200078ec0ff */
[----:B------:R-:W-:Y:S02]  /*9cb0*/  IMAD.MOV R3, RZ, RZ, -R0 ;  /* 0x000000ffff037224 */ /* 0x000fe400078e0a00 */
[----:B------:R-:W-:Y:S02]  /*9cc0*/  IMAD R0, R26, R0, R5 ;  /* 0x000000001a007224 */ /* 0x000fe400078e0205 */
[----:B--2---:R-:W-:-:S02]  /*9cd0*/  IMAD R3, R3, R30, R14 ;  /* 0x0000001e03037224 */ /* 0x004fc400078e020e */
[----:B------:R-:W-:Y:S02]  /*9ce0*/  @P0 IMAD R21, R15, R13, R24 ;  /* 0x0000000d0f150224 */ /* 0x000fe400078e0218 */
[----:B------:R-:W-:Y:S01]  /*9cf0*/  IMAD R5, R3, R20, R12 ;  /* 0x0000001403057224 */ /* 0x000fe200078e020c */
[----:B------:R-:W-:Y:S01]  /*9d00*/  PRMT R3, R4, 0x7610, R3 ;  /* 0x0000761004037816 */ /* 0x000fe20000000003 */
[----:B------:R-:W-:-:S05]  /*9d10*/  IMAD R0, R0, R31, R21 ;  /* 0x0000001f00007224 */ /* 0x000fca00078e0215 */
[----:B------:R-:W-:Y:S02]  /*9d20*/  SEL R141, R5, R0, !P0 ;  /* 0x00000000058d7207 */ /* 0x000fe40004000000 */
[----:B------:R-:W-:-:S07]  /*9d30*/  SEL R0, R0, R5, !P0 ;  /* 0x0000000500007207 */ /* 0x000fce0004000000 */
.L_x_256:
[----:B------:R-:W-:Y:S01]  /*9d40*/  LOP3.LUT P0, RZ, R3, 0xff, RZ, 0xc0, !PT ;  /* 0x000000ff03ff7812 */ /* 0x000fe2000780c0ff */
[----:B------:R-:W-:-:S12]  /*9d50*/  IMAD.MOV.U32 R138, RZ, RZ, R0 ;  /* 0x000000ffff8a7224 */ /* 0x000fd800078e0000 */
[----:B------:R-:W-:Y:S05]  /*9d60*/  @P0 BRA `(.L_x_259) ;  /* 0xffffff7400ac0947 */ /* 0x000fea000383ffff */
[----:B------:R-:W-:Y:S05]  /*9d70*/  EXIT ;  /* 0x000000000000794d */ /* 0x000fea0003800000 */
.L_x_8:
[----:B0-----:R-:W-:Y:S01]  /*9d80*/  ULDC.64 UR4, c[0x0][0x650] ;  /* 0x0001940000047ab9 */ /* 0x001fe20000000a00 */
        /* <DEDUP_REMOVED lines=25> */
.L_x_261:
[----:B------:R-:W0:Y:S01]  /*9f20*/  LDC.64 R28, c[0x0][0x640] ;  /* 0x00019000ff1c7b82 */ /* 0x000e220000000a00 */
[-CC-:B------:R-:W-:Y:S01]  /*9f30*/  SHF.R.U64 R22, R12, R6.reuse, R13.reuse ;  /* 0x000000060c167219 */ /* 0x180fe2000000120d */
[----:B------:R-:W-:Y:S01]  /*9f40*/  IMAD.MOV.U32 R30, RZ, RZ, 0x1 ;  /* 0x00000001ff1e7424 */ /* 0x000fe200078e00ff */
[----:B------:R-:W-:Y:S02]  /*9f50*/  SHF.R.U32.HI R6, RZ, R6, R13 ;  /* 0x00000006ff067219 */ /* 0x000fe4000001160d */
        /* <DEDUP_REMOVED lines=8> */
[----:B------:R-:W-:Y:S01]  /*9fe0*/  IMAD.IADD R9, R9, 0x1, R11 ;  /* 0x0000000109097824 */ /* 0x000fe200078e020b */
[----:B0-----:R-:W-:-:S04]  /*9ff0*/  ISETP.NE.U32.AND P0, PT, R28, RZ, PT ;  /* 0x000000ff1c00720c */ /* 0x001fc80003f05070 */
[----:B------:R-:W-:Y:S02]  /*a000*/  ISETP.NE.AND.EX P0, PT, R29, RZ, PT, P0 ;  /* 0x000000ff1d00720c */ /* 0x000fe40003f05300 */
[----:B------:R-:W0:Y:S01]  /*a010*/  LDC R20, c[0x0][0x600] ;  /* 0x00018000ff147b82 */ /* 0x000e220000000800 */
[-CC-:B-1----:R-:W-:Y:S01]  /*a020*/  SHF.R.U64 R14, R8, R10.reuse, R9.reuse ;  /* 0x0000000a080e7219 */ /* 0x182fe20000001209 */
[----:B------:R-:W-:Y:S01]  /*a030*/  IMAD.MOV.U32 R8, RZ, RZ, -0x1 ;  /* 0xffffffffff087424 */ /* 0x000fe200078e00ff */
[----:B------:R-:W-:-:S05]  /*a040*/  SHF.R.U32.HI R9, RZ, R10, R9 ;  /* 0x0000000aff097219 */ /* 0x000fca0000011609 */
[----:B------:R-:W1:Y:S01]  /*a050*/  LDC R24, c[0x0][0x648] ;  /* 0x00019200ff187b82 */ /* 0x000e620000000800 */
[-CC-:B--2---:R-:W-:Y:S02]  /*a060*/  SHF.R.U64 R23, R14, R12.reuse, R9.reuse ;  /* 0x0000000c0e177219 */ /* 0x184fe40000001209 */
[----:B------:R-:W-:-:S05]  /*a070*/  SHF.R.U32.HI R6, RZ, R12, R9 ;  /* 0x0000000cff067219 */ /* 0x000fca0000011609 */
[----:B------:R-:W2:Y:S01]  /*a080*/  LDC R26, c[0x0][0x638] ;  /* 0x00018e00ff1a7b82 */ /* 0x000ea20000000800 */
[-C--:B---3--:R-:W-:Y:S02]  /*a090*/  SHF.L.U32 R8, R8, R27.reuse, RZ ;  /* 0x0000001b08087219 */ /* 0x088fe400000006ff */
[-CC-:B------:R-:W-:Y:S02]  /*a0a0*/  SHF.R.U64 R25, R23, R27.reuse, R6.reuse ;  /* 0x0000001b17197219 */ /* 0x180fe40000001206 */
[----:B------:R-:W-:Y:S02]  /*a0b0*/  LOP3.LUT R32, RZ, R8, RZ, 0x33, !PT ;  /* 0x00000008ff207212 */ /* 0x000fe400078e33ff */
[----:B------:R-:W-:Y:S01]  /*a0c0*/  SHF.R.U32.HI R9, RZ, R27, R6 ;  /* 0x0000001bff097219 */ /* 0x000fe20000011606 */
[----:B------:R-:W3:Y:S01]  /*a0d0*/  LDC R31, c[0x0][0x610] ;  /* 0x00018400ff1f7b82 */ /* 0x000ee20000000800 */
[----:B------:R-:W-:Y:S01]  /*a0e0*/  IMAD.MOV.U32 R8, RZ, RZ, R25 ;  /* 0x000000ffff087224 */ /* 0x000fe200078e0019 */
[----:B------:R-:W-:Y:S06]  /*a0f0*/  @!P0 BRA `(.L_x_262) ;  /* 0x0000000000288947 */ /* 0x000fec0003800000 */
        /* <DEDUP_REMOVED lines=10> */
.L_x_262:
[----:B------:R-:W-:Y:S02]  /*a1a0*/  ISETP.NE.AND P0, PT, R2, 0x1, PT ;  /* 0x000000010200780c */ /* 0x000fe40003f05270 */
[----:B-1----:R-:W-:Y:S01]  /*a1b0*/  SHF.R.U64 R6, R8, R24, R9 ;  /* 0x0000001808067219 */ /* 0x002fe20000001209 */
[----:B0-----:R-:W-:Y:S01]  /*a1c0*/  VIADD R9, R20, 0xffffffff ;  /* 0xffffffff14097836 */ /* 0x001fe20000000000 */
[----:B------:R-:W-:Y:S02]  /*a1d0*/  SHF.L.U32 R30, R30, R27, RZ ;  /* 0x0000001b1e1e7219 */ /* 0x000fe400000006ff */
[----:B------:R-:W-:Y:S01]  /*a1e0*/  LOP3.LUT R5, R23, R32, RZ, 0xc0, !PT ;  /* 0x0000002017057212 */ /* 0x000fe200078ec0ff */
[----:B------:R-:W-:-:S04]  /*a1f0*/  IMAD.MOV R8, RZ, RZ, -R6 ;  /* 0x000000ffff087224 */ /* 0x000fc800078e0a06 */
[----:B------:R-:W-:Y:S01]  /*a200*/  IMAD R6, R30, R6, R5 ;  /* 0x000000061e067224 */ /* 0x000fe200078e0205 */
[----:B------:R-:W-:Y:S01]  /*a210*/  LOP3.LUT R5, R14, R9, RZ, 0xc0, !PT ;  /* 0x000000090e057212 */ /* 0x000fe200078ec0ff */
[----:B------:R-:W-:Y:S02]  /*a220*/  @P0 IMAD R3, R7, R21, R4 ;  /* 0x0000001507030224 */ /* 0x000fe400078e0204 */
[----:B--2---:R-:W-:Y:S02]  /*a230*/  IMAD R4, R8, R26, R25 ;  /* 0x0000001a08047224 */ /* 0x004fe400078e0219 */
[----:B---3--:R-:W-:Y:S02]  /*a240*/  IMAD R3, R6, R31, R3 ;  /* 0x0000001f06037224 */ /* 0x008fe400078e0203 */
[----:B------:R-:W-:Y:S02]  /*a250*/  IMAD R4, R4, R20, R5 ;  /* 0x0000001404047224 */ /* 0x000fe400078e0205 */
[----:B------:R-:W-:-:S02]  /*a260*/  IMAD.MOV.U32 R8, RZ, RZ, 0x1 ;  /* 0x00000001ff087424 */ /* 0x000fc400078e00ff */
[----:B------:R-:W-:Y:S01]  /*a270*/  IMAD.MOV.U32 R6, RZ, RZ, R22 ;  /* 0x000000ffff067224 */ /* 0x000fe200078e0016 */
[----:B------:R-:W-:Y:S02]  /*a280*/  SEL R20, R4, R3, !P0 ;  /* 0x0000000304147207 */ /* 0x000fe40004000000 */
[----:B------:R-:W-:-:S07]  /*a290*/  SEL R13, R3, R4, !P0 ;  /* 0x00000004030d7207 */ /* 0x000fce0004000000 */
.L_x_260:
[----:B------:R-:W-:-:S08]  /*a2a0*/  NOP ;  /* 0x0000000000007918 */ /* 0x000fd00000000000 */
[----:B------:R-:W0:-:S00]  /*a2b0*/  USETMAXREG.DEALLOC.CTAPOOL 0x28 ;  /* 0x00000028000079c8 */ /* 0x000e0000080e0500 */
[----:B0-----:R-:W-:-:S13]  /*a2c0*/  ISETP.NE.AND P0, PT, R0, RZ, PT ;  /* 0x000000ff0000720c */ /* 0x001fda0003f05270 */
[----:B------:R-:W-:Y:S05]  /*a2d0*/  @P0 EXIT ;  /* 0x000000000000094d */ /* 0x000fea0003800000 */
[----:B------:R-:W-:Y:S01]  /*a2e0*/  LOP3.LUT P0, RZ, R8, 0xff, RZ, 0xc0, !PT ;  /* 0x000000ff08ff7812 */ /* 0x000fe2000780c0ff */
[----:B------:R-:W-:Y:S02]  /*a2f0*/  IMAD.MOV.U32 R0, RZ, RZ, 0x1 ;  /* 0x00000001ff007424 */ /* 0x000fe400078e00ff */
[----:B------:R-:W-:-:S10]  /*a300*/  IMAD.MOV.U32 R3, RZ, RZ, RZ ;  /* 0x000000ffff037224 */ /* 0x000fd400078e00ff */
[----:B------:R-:W-:Y:S05]  /*a310*/  @!P0 BRA `(.L_x_263) ;  /* 0x0000000c003c8947 */ /* 0x000fea0003800000 */
[----:B------:R-:W0:Y:S01]  /*a320*/  LDC R0, c[0x0][0x28c] ;  /* 0x0000a300ff007b82 */ /* 0x000e220000000800 */
[----:B------:R-:W1:Y:S01]  /*a330*/  S2R R9, SR_CgaCtaId ;  /* 0x0000000000097919 */ /* 0x000e620000008800 */
[----:B------:R-:W-:Y:S01]  /*a340*/  ULDC UR5, c[0x0][0x600] ;  /* 0x0001800000057ab9 */ /* 0x000fe20000000800 */
[----:B------:R-:W-:Y:S01]  /*a350*/  ULDC UR4, c[0x0][0xc] ;  /* 0x0000030000047ab9 */ /* 0x000fe20000000800 */
[----:B------:R-:W-:Y:S01]  /*a360*/  UIADD3 UR16, UR5, -0x1, URZ ;  /* 0xffffffff05107890 */ /* 0x000fe2000fffe03f */
[----:B------:R-:W-:Y:S01]  /*a370*/  BSSY B0, `(.L_x_263) ;  /* 0x00000c9000007945 */ /* 0x000fe20003800000 */
[----:B------:R-:W-:Y:S01]  /*a380*/  ULDC UR6, c[0x0][0x658] ;  /* 0x0001960000067ab9 */ /* 0x000fe20000000800 */
[----:B------:R-:W-:Y:S01]  /*a390*/  ULDC UR5, c[0x0][0x10] ;  /* 0x0000040000057ab9 */ /* 0x000fe20000000800 */
[----:B------:R-:W-:Y:S01]  /*a3a0*/  UMOV UR7, 0xffffffff ;  /* 0xffffffff00077882 */ /* 0x000fe20000000000 */
[----:B------:R-:W-:Y:S01]  /*a3b0*/  UMOV UR8, 0x1 ;  /* 0x0000000100087882 */ /* 0x000fe20000000000 */
[----:B------:R-:W-:Y:S01]  /*a3c0*/  UIMAD.WIDE.U32 UR4, UR4, UR5, URZ ;  /* 0x00000005040472a5 */ /* 0x000fe2000f8e003f */
[----:B------:R-:W-:Y:S01]  /*a3d0*/  IMAD.MOV.U32 R11, RZ, RZ, 0x1 ;  /* 0x00000001ff0b7424 */ /* 0x000fe200078e00ff */
[----:B------:R-:W-:Y:S01]  /*a3e0*/  USHF.L.U32 UR7, UR7, UR6, URZ ;  /* 0x0000000607077299 */ /* 0x000fe2000800063f */
[----:B------:R-:W-:Y:S01]  /*a3f0*/  LOP3.LUT R8, R19, 0x2, RZ, 0xfc, !PT ;  /* 0x0000000213087812 */ /* 0x000fe200078efcff */
[----:B------:R-:W-:-:S02]  /*a400*/  USHF.L.U32 UR18, UR8, UR6, URZ ;  /* 0x0000000608127299 */ /* 0x000fc4000800063f */
[----:B------:R-:W-:Y:S01]  /*a410*/  ULOP3.LUT UR17, URZ, UR7, URZ, 0x33, !UPT ;  /* 0x000000073f117292 */ /* 0x000fe2000f8e333f */
[----:B------:R-:W-:Y:S01]  /*a420*/  ULDC UR6, c[0x0][0x14] ;  /* 0x0000050000067ab9 */ /* 0x000fe20000000800 */
[----:B------:R-:W-:Y:S01]  /*a430*/  ULDC.64 UR22, c[0x0][0x198] ;  /* 0x0000660000167ab9 */ /* 0x000fe20000000a00 */
[----:B------:R-:W-:Y:S02]  /*a440*/  UIMAD.WIDE.U32 UR20, UR4, UR6, URZ ;  /* 0x00000006041472a5 */ /* 0x000fe4000f8e003f */
[----:B------:R-:W-:Y:S01]  /*a450*/  UIMAD UR13, UR5, UR6, URZ ;  /* 0x00000006050d72a4 */ /* 0x000fe2000f8e023f */
[----:B0-----:R-:W-:-:S03]  /*a460*/  VIADD R0, R0, 0xf ;  /* 0x0000000f00007836 */ /* 0x001fc60000000000 */
[----:B------:R-:W-:Y:S02]  /*a470*/  UIADD3 UR13, UR21, UR13, URZ ;  /* 0x0000000d150d7290 */ /* 0x000fe4000fffe03f */
[----:B------:R-:W-:-:S04]  /*a480*/  SHF.R.S32.HI R3, RZ, 0x1f, R0 ;  /* 0x0000001fff037819 */ /* 0x000fc80000011400 */
[----:B------:R-:W-:Y:S01]  /*a490*/  LEA.HI R3, R3, R0, RZ, 0x4 ;  /* 0x0000000003037211 */ /* 0x000fe200078f20ff */
[----:B------:R-:W-:Y:S01]  /*a4a0*/  IMAD.MOV.U32 R0, RZ, RZ, 0x1 ;  /* 0x00000001ff007424 */ /* 0x000fe200078e00ff */
[----:B-1----:R-:W-:Y:S02]  /*a4b0*/  LOP3.LUT R9, R9, 0x1, RZ, 0xc0, !PT ;  /* 0x0000000109097812 */ /* 0x002fe400078ec0ff */
[----:B------:R-:W-:Y:S01]  /*a4c0*/  SHF.R.S32.HI R10, RZ, 0x4, R3 ;  /* 0x00000004ff0a7819 */ /* 0x000fe20000011403 */
[----:B------:R-:W-:-:S04]  /*a4d0*/  IMAD.MOV.U32 R3, RZ, RZ, RZ ;  /* 0x000000ffff037224 */ /* 0x000fc800078e00ff */
[----:B------:R-:W-:-:S07]  /*a4e0*/  VIADD R12, R10, 0x1 ;  /* 0x000000010a0c7836 */ /* 0x000fce0000000000 */
.L_x_274:
[----:B------:R-:W-:-:S03]  /*a4f0*/  UMOV UR4, 0xffffffff ;  /* 0xffffffff00047882 */ /* 0x000fc60000000000 */
[----:B------:R-:W-:Y:S05]  /*a500*/  BRA.DIV UR4, `(.L_x_264) ;  /* 0x0000001604ec7947 */ /* 0x000fea000b800000 */
[----:B------:R-:W-:-:S13]  /*a510*/  ELECT P6, URZ, PT ;  /* 0x00000000003f782f */ /* 0x000fda00038c0000 */
.L_x_301:
[----:B------:R-:W0:Y:S01]  /*a520*/  LDC R4, c[0x0][0x28c] ;  /* 0x0000a300ff047b82 */ /* 0x000e220000000800 */
[----:B------:R-:W-:Y:S01]  /*a530*/  BSSY B1, `(.L_x_265) ;  /* 0x000003a000017945 */ /* 0x000fe20003800000 */
[----:B0-----:R-:W-:-:S13]  /*a540*/  ISETP.LT.OR P6, PT, R4, 0x1, !P6 ;  /* 0x000000010400780c */ /* 0x001fda00077c1670 */
[----:B------:R-:W-:Y:S05]  /*a550*/  @P6 BRA `(.L_x_266) ;  /* 0x0000000000dc6947 */ /* 0x000fea0003800000 */
[----:B------:R-:W-:Y:S02]  /*a560*/  IMAD R20, R20, 0x2, R9 ;  /* 0x0000000214147824 */ /* 0x000fe400078e0209 */
[----:B------:R-:W-:Y:S02]  /*a570*/  IMAD.SHL.U32 R21, R13, 0x80, RZ ;  /* 0x000000800d157824 */ /* 0x000fe400078e00ff */
[----:B------:R-:W-:Y:S02]  /*a580*/  IMAD.MOV.U32 R22, RZ, RZ, RZ ;  /* 0x000000ffff167224 */ /* 0x000fe400078e00ff */
[----:B------:R-:W-:Y:S02]  /*a590*/  IMAD.MOV.U32 R4, RZ, RZ, R12 ;  /* 0x000000ffff047224 */ /* 0x000fe400078e000c */
[----:B------:R-:W-:Y:S02]  /*a5a0*/  IMAD.MOV.U32 R5, RZ, RZ, R0 ;  /* 0x000000ffff057224 */ /* 0x000fe400078e0000 */
[----:B------:R-:W-:-:S02]  /*a5b0*/  IMAD.MOV.U32 R14, RZ, RZ, R3 ;  /* 0x000000ffff0e7224 */ /* 0x000fc400078e0003 */
[----:B------:R-:W-:-:S07]  /*a5c0*/  IMAD R15, R20, 0x70, RZ ;  /* 0x00000070140f7824 */ /* 0x000fce00078e02ff */
.L_x_269:
[----:B------:R-:W0:Y:S01]  /*a5d0*/  S2R R20, SR_CgaCtaId ;  /* 0x0000000000147919 */ /* 0x000e220000008800 */
[----:B------:R-:W-:Y:S02]  /*a5e0*/  MOV R7, 0x400 ;  /* 0x0000040000077802 */ /* 0x000fe40000000f00 */
[----:B------:R-:W-:-:S13]  /*a5f0*/  LOP3.LUT P1, RZ, R18, 0x7f, RZ, 0xc0, !PT ;  /* 0x0000007f12ff7812 */ /* 0x000fda000782c0ff */
[----:B------:R-:W1:Y:S01]  /*a600*/  @!P1 LDC R13, c[0x0][0x500] ;  /* 0x00014000ff0d9b82 */ /* 0x000e620000000800 */
[----:B0-----:R-:W-:Y:S02]  /*a610*/  LEA R23, R20, R7, 0x18 ;  /* 0x0000000714177211 */ /* 0x001fe400078ec0ff */
[----:B------:R-:W-:-:S03]  /*a620*/  SHF.L.U32 R7, R5, 0x1f, RZ ;  /* 0x0000001f05077819 */ /* 0x000fc600000006ff */
[----:B------:R-:W-:-:S04]  /*a630*/  IMAD R20, R14, 0x8, R23 ;  /* 0x000000080e147824 */ /* 0x000fc800078e0217 */
[----:B------:R-:W0:Y:S02]  /*a640*/  SYNCS.PHASECHK.TRANS64.TRYWAIT P0, [R20+URZ+0xa0], R7 ;  /* 0x0000a007140075a7 */ /* 0x000e24000800017f */
[----:B01----:R-:W-:Y:S05]  /*a650*/  @!P0 BRA `(.L_x_267) ;  /* 0x0000001400b88947 */ /* 0x003fea0003800000 */
.L_x_302:
[----:B0-----:R-:W-:Y:S01]  /*a660*/  PRMT R7, R8, 0x9910, RZ ;  /* 0x0000991008077816 */ /* 0x001fe200000000ff */
[----:B------:R0:W-:Y:S03]  /*a670*/  @!P1 SYNCS.ARRIVE.TRANS64 RZ, [R20+URZ], R13 ;  /* 0x0000000d14ff99a7 */ /* 0x0001e6000800003f */
[----:B------:R-:W-:-:S13]  /*a680*/  ISETP.NE.AND P0, PT, R7, 0x2, PT ;  /* 0x000000020700780c */ /* 0x000fda0003f05270 */
[----:B0-----:R-:W-:Y:S05]  /*a690*/  @P0 BRA `(.L_x_268) ;  /* 0x0000000000040947 */ /* 0x001fea0003800000 */
[----:B------:R-:W-:Y:S01]  /*a6a0*/  BPT.TRAP 0x1 ;  /* 0x000000040000795c */ /* 0x000fe20000300000 */
.L_x_268:
[----:B------:R-:W-:Y:S01]  /*a6b0*/  IMAD R7, R14, 0x2, R9 ;  /* 0x000000020e077824 */ /* 0x000fe200078e0209 */
[----:B------:R-:W-:Y:S01]  /*a6c0*/  R2UR UR9, R20 ;  /* 0x00000000140972ca */ /* 0x000fe200000e0000 */
[--C-:B------:R-:W-:Y:S01]  /*a6d0*/  IMAD R13, R14, 0x1000, R23.reuse ;  /* 0x000010000e0d7824 */ /* 0x100fe200078e0217 */
[----:B------:R-:W-:Y:S01]  /*a6e0*/  UIADD3 UR4, UP0, UR22, 0xf0, URZ ;  /* 0x000000f016047890 */ /* 0x000fe2000ff1e03f */
[----:B------:R-:W-:Y:S01]  /*a6f0*/  IMAD R7, R7, 0x700, RZ ;  /* 0x0000070007077824 */ /* 0x000fe200078e02ff */
[----:B------:R-:W-:Y:S01]  /*a700*/  R2UR UR11, R21 ;  /* 0x00000000150b72ca */ /* 0x000fe200000e0000 */
[----:B------:R-:W-:Y:S01]  /*a710*/  VIADD R4, R4, 0xffffffff ;  /* 0xffffffff04047836 */ /* 0x000fe20000000000 */
[----:B------:R-:W-:Y:S01]  /*a720*/  R2UR UR5, R13 ;  /* 0x000000000d0572ca */ /* 0x000fe200000e0000 */
[----:B------:R-:W-:Y:S01]  /*a730*/  IMAD R7, R7, 0x2, R23 ;  /* 0x0000000207077824 */ /* 0x000fe200078e0217 */
[----:B------:R-:W-:Y:S01]  /*a740*/  R2UR UR10, R22 ;  /* 0x00000000160a72ca */ /* 0x000fe200000e0000 */
[----:B------:R-:W-:Y:S01]  /*a750*/  UIADD3 UR24, UP1, UR22, 0x1f0, URZ ;  /* 0x000001f016187890 */ /* 0x000fe2000ff3e03f */
[----:B------:R-:W-:Y:S01]  /*a760*/  R2UR UR12, R6 ;  /* 0x00000000060c72ca */ /* 0x000fe200000e0000 */
[----:B------:R-:W-:Y:S01]  /*a770*/  VIADD R14, R14, 0x1 ;  /* 0x000000010e0e7836 */ /* 0x000fe20000000000 */
[----:B------:R-:W-:Y:S01]  /*a780*/  R2UR UR8, R7 ;  /* 0x00000000070872ca */ /* 0x000fe200000e0000 */
[----:B------:R-:W-:Y:S01]  /*a790*/  UIADD3.X UR25, URZ, UR23, URZ, UP1, !UPT ;  /* 0x000000173f197290 */ /* 0x000fe20008ffe43f */
[----:B------:R-:W-:Y:S01]  /*a7a0*/  R2UR UR19, R15 ;  /* 0x000000000f1372ca */ /* 0x000fe200000e0000 */
[----:B------:R-:W-:Y:S01]  /*a7b0*/  UMOV UR6, 0x0 ;  /* 0x0000000000067882 */ /* 0x000fe20000000000 */
[----:B------:R-:W-:Y:S01]  /*a7c0*/  ISETP.GT.AND P1, PT, R4, 0x1, PT ;  /* 0x000000010400780c */ /* 0x000fe20003f24270 */
[----:B------:R-:W-:Y:S01]  /*a7d0*/  UMOV UR7, 0x10000000 ;  /* 0x1000000000077882 */ /* 0x000fe20000000000 */
[----:B------:R-:W-:Y:S01]  /*a7e0*/  ISETP.NE.AND P0, PT, R14, 0x14, PT ;  /* 0x000000140e00780c */ /* 0x000fe20003f05270 */
[----:B------:R-:W-:Y:S01]  /*a7f0*/  UIADD3 UR14, UR5, 0x200, URZ ;  /* 0x00000200050e7890 */ /* 0x000fe2000fffe03f */
[----:B------:R-:W-:Y:S01]  /*a800*/  VIADD R22, R22, 0x10 ;  /* 0x0000001016167836 */ /* 0x000fe20000000000 */
[----:B------:R-:W-:Y:S01]  /*a810*/  UIADD3.X UR5, URZ, UR23, URZ, UP0, !UPT ;  /* 0x000000173f057290 */ /* 0x000fe200087fe43f */
[----:B------:R-:W-:Y:S01]  /*a820*/  SEL R20, RZ, 0x1, P0 ;  /* 0x00000001ff147807 */ /* 0x000fe20000000000 */
[----:B------:R-:W-:Y:S01]  /*a830*/  UMOV UR26, 0x30000 ;  /* 0x00030000001a7882 */ /* 0x000fe20000000000 */
[----:B------:R-:W-:Y:S01]  /*a840*/  SEL R14, R14, RZ, P0 ;  /* 0x000000ff0e0e7207 */ /* 0x000fe20000000000 */
[----:B------:R-:W-:Y:S01]  /*a850*/  UIADD3 UR15, UR8, 0x14200, URZ ;  /* 0x00014200080f7890 */ /* 0x000fe2000fffe03f */
[----:B------:R-:W-:-:S02]  /*a860*/  LOP3.LUT R5, R5, R20, RZ, 0x3c, !PT ;  /* 0x0000001405057212 */ /* 0x000fc400078e3cff */
[----:B------:R-:W-:Y:S02]  /*a870*/  UMOV UR8, UR14 ;  /* 0x0000000e00087c82 */ /* 0x000fe40008000000 */
[----:B------:R0:W-:Y:S02]  /*a880*/  UTMALDG.3D [UR8], [UR4], desc[UR6] ;  /* 0x00000608040075b4 */ /* 0x0001e40008011000 */
[----:B0-----:R-:W-:Y:S01]  /*a890*/  UMOV UR8, UR15 ;  /* 0x0000000f00087c82 */ /* 0x001fe20008000000 */
[----:B------:R-:W-:Y:S02]  /*a8a0*/  UMOV UR11, UR19 ;  /* 0x00000013000b7c82 */ /* 0x000fe40008000000 */
[----:B------:R0:W-:Y:S02]  /*a8b0*/  UTMALDG.3D.MULTICAST [UR8], [UR24], UR26, desc[UR6] ;  /* 0x00000608180073b4 */ /* 0x0001e4000801181a */
[----:B0-----:R-:W-:Y:S05]  /*a8c0*/  @P1 BRA `(.L_x_269) ;  /* 0xfffffffc00401947 */ /* 0x001fea000383ffff */
.L_x_266:
[----:B------:R-:W-:Y:S05]  /*a8d0*/  BSYNC B1 ;  /* 0x0000000000017941 */ /* 0x000fea0003800000 */
.L_x_265:
[----:B------:R-:W-:Y:S01]  /*a8e0*/  LOP3.LUT P1, RZ, R11, 0xff, RZ, 0xc0, !PT ;  /* 0x000000ff0bff7812 */ /* 0x000fe2000782c0ff */
[C---:B------:R-:W-:Y:S01]  /*a8f0*/  IMAD.IADD R6, R10.reuse, 0x1, R3 ;  /* 0x000000010a067824 */ /* 0x040fe200078e0203 */
[----:B------:R-:W-:Y:S01]  /*a900*/  ULDC.64 UR4, c[0x0][0x650] ;  /* 0x0001940000047ab9 */ /* 0x000fe20000000a00 */
[----:B------:R-:W-:Y:S01]  /*a910*/  ISETP.GE.U32.AND P2, PT, R10, 0x14, PT ;  /* 0x000000140a00780c */ /* 0x000fe20003f46070 */
[----:B------:R-:W-:Y:S01]  /*a920*/  BSSY B1, `(.L_x_270) ;  /* 0x000006b000017945 */ /* 0x000fe20003800000 */
[----:B------:R-:W-:Y:S01]  /*a930*/  IMAD.MOV.U32 R13, RZ, RZ, -0x1 ;  /* 0xffffffffff0d7424 */ /* 0x000fe200078e00ff */
[----:B------:R-:W-:Y:S01]  /*a940*/  ISETP.GT.U32.AND P0, PT, R6, 0x13, PT ;  /* 0x000000130600780c */ /* 0x000fe20003f04070 */
[----:B------:R-:W-:Y:S01]  /*a950*/  IMAD.MOV.U32 R20, RZ, RZ, -0x1 ;  /* 0xffffffffff147424 */ /* 0x000fe200078e00ff */
[----:B------:R-:W-:Y:S02]  /*a960*/  PRMT R11, RZ, 0x7610, R11 ;  /* 0x00007610ff0b7816 */ /* 0x000fe4000000000b */
[----:B------:R-:W-:-:S03]  /*a970*/  ISETP.LT.U32.AND P0, PT, R10, 0x14, P0 ;  /* 0x000000140a00780c */ /* 0x000fc60000701070 */
[----:B------:R-:W0:Y:S01]  /*a980*/  @P1 S2R R5, SR_CgaCtaId ;  /* 0x0000000000051919 */ /* 0x000e220000008800 */
[----:B------:R-:W-:-:S04]  /*a990*/  @P1 MOV R4, 0x400 ;  /* 0x0000040000041802 */ /* 0x000fc80000000f00 */
[----:B0-----:R-:W-:Y:S01]  /*a9a0*/  @P1 LEA R3, R5, R4, 0x18 ;  /* 0x0000000405031211 */ /* 0x001fe200078ec0ff */
[----:B------:R-:W-:-:S03]  /*a9b0*/  IMAD.WIDE.U32 R4, R6, -0x33333333, RZ ;  /* 0xcccccccd06047825 */ /* 0x000fc600078e00ff */
[----:B------:R0:W-:Y:S01]  /*a9c0*/  @P1 SYNCS.ARRIVE.TRANS64.A1T0 RZ, [R3+URZ+0x158], RZ ;  /* 0x000158ff03ff19a7 */ /* 0x0001e2000810003f */
[----:B------:R-:W-:Y:S02]  /*a9d0*/  IADD3 R16, P1, R16, UR20, RZ ;  /* 0x0000001410107c10 */ /* 0x000fe4000ff3e0ff */
[----:B------:R-:W-:Y:S02]  /*a9e0*/  SHF.R.U32.HI R5, RZ, 0x4, R5 ;  /* 0x00000004ff057819 */ /* 0x000fe40000011605 */
[----:B------:R-:W-:Y:S02]  /*a9f0*/  IADD3.X R17, R17, UR13, RZ, P1, !PT ;  /* 0x0000000d11117c10 */ /* 0x000fe40008ffe4ff */
[----:B------:R-:W-:Y:S02]  /*aa00*/  PRMT R4, RZ, 0x7610, R4 ;  /* 0x00007610ff047816 */ /* 0x000fe40000000004 */
[----:B0-----:R-:W-:Y:S02]  /*aa10*/  SEL R3, RZ, 0x1, !P0 ;  /* 0x00000001ff037807 */ /* 0x001fe40004000000 */
[----:B------:R-:W-:-:S02]  /*aa20*/  ISETP.GE.U32.AND P0, PT, R16, UR4, PT ;  /* 0x0000000410007c0c */ /* 0x000fc4000bf06070 */
[----:B------:R-:W-:Y:S01]  /*aa30*/  LOP3.LUT R0, R0, R3, RZ, 0x3c, !PT ;  /* 0x0000000300007212 */ /* 0x000fe200078e3cff */
[----:B------:R-:W-:Y:S01]  /*aa40*/  IMAD R3, R5, -0x14, R6 ;  /* 0xffffffec05037824 */ /* 0x000fe200078e0206 */
[----:B------:R-:W-:Y:S01]  /*aa50*/  ISETP.GE.U32.AND.EX P0, PT, R17, UR5, PT, P0 ;  /* 0x0000000511007c0c */ /* 0x000fe2000bf06100 */
[----:B------:R-:W-:Y:S01]  /*aa60*/  IMAD.MOV.U32 R6, RZ, RZ, -0x1 ;  /* 0xffffffffff067424 */ /* 0x000fe200078e00ff */
[----:B------:R-:W-:-:S11]  /*aa70*/  @P2 LOP3.LUT R0, R0, 0x1, R5, 0x78, !PT ;  /* 0x0000000100002812 */ /* 0x000fd600078e7805 */
[----:B------:R-:W-:Y:S05]  /*aa80*/  @P0 BRA `(.L_x_271) ;  /* 0x0000000400500947 */ /* 0x000fea0003800000 */
[----:B------:R-:W0:Y:S01]  /*aa90*/  S2R R15, SR_CTAID.X ;  /* 0x00000000000f7919 */ /* 0x000e220000002500 */
[----:B------:R-:W-:Y:S01]  /*aaa0*/  ULDC.64 UR4, c[0x0][0x628] ;  /* 0x00018a0000047ab9 */ /* 0x000fe20000000a00 */
[----:B------:R-:W1:Y:S01]  /*aab0*/  LDC R20, c[0x0][0x144] ;  /* 0x00005100ff147b82 */ /* 0x000e620000000800 */
[----:B------:R-:W-:Y:S01]  /*aac0*/  ISETP.NE.U32.AND P0, PT, RZ, UR4, PT ;  /* 0x00000004ff007c0c */ /* 0x000fe2000bf05070 */
[----:B------:R-:W2:Y:S01]  /*aad0*/  S2R R13, SR_CTAID.Y ;  /* 0x00000000000d7919 */ /* 0x000ea20000002600 */
[----:B------:R-:W-:Y:S01]  /*aae0*/  ULDC UR7, c[0x0][0x630] ;  /* 0x00018c0000077ab9 */ /* 0x000fe20000000800 */
[----:B------:R-:W-:Y:S01]  /*aaf0*/  ULDC UR8, c[0x0][0x150] ;  /* 0x0000540000087ab9 */ /* 0x000fe20000000800 */
[----:B------:R-:W-:Y:S01]  /*ab00*/  ISETP.NE.AND.EX P0, PT, RZ, UR5, PT, P0 ;  /* 0x00000005ff007c0c */ /* 0x000fe2000bf05300 */
[----:B------:R-:W-:Y:S02]  /*ab10*/  IMAD.MOV.U32 R4, RZ, RZ, R16 ;  /* 0x000000ffff047224 */ /* 0x000fe400078e0010 */
[----:B------:R-:W-:Y:S01]  /*ab20*/  IMAD.MOV.U32 R5, RZ, RZ, R17 ;  /* 0x000000ffff057224 */ /* 0x000fe200078e0011 */
[----:B0-----:R-:W-:-:S09]  /*ab30*/  I2FP.F32.U32 R22, R15 ;  /* 0x0000000f00167245 */ /* 0x001fd20000201000 */
[----:B------:R-:W-:Y:S05]  /*ab40*/  @!P0 BRA `(.L_x_272) ;  /* 0x0000000000288947 */ /* 0x000fea0003800000 */
[----:B------:R-:W-:Y:S02]  /*ab50*/  ULDC UR6, c[0x0][0x634] ;  /* 0x00018d0000067ab9 */ /* 0x000fe40000000800 */
[----:B------:R-:W-:-:S05]  /*ab60*/  IADD3 R5, P0, R16, UR6, RZ ;  /* 0x0000000610057c10 */ /* 0x000fca000ff1e0ff */
[----:B------:R-:W-:-:S04]  /*ab70*/  IMAD.X R21, RZ, RZ, R17, P0 ;  /* 0x000000ffff157224 */ /* 0x000fc800000e0611 */
[----:B------:R-:W-:-:S04]  /*ab80*/  IMAD.WIDE.U32 R6, R21, UR4, RZ ;  /* 0x0000000415067c25 */ /* 0x000fc8000f8e00ff */
[----:B------:R-:W-:-:S04]  /*ab90*/  IMAD.WIDE.U32 R6, P0, R5, UR5, R6 ;  /* 0x0000000505067c25 */ /* 0x000fc8000f800006 */
[----:B------:R-:W-:-:S04]  /*aba0*/  IMAD.WIDE.U32 R4, R5, UR4, RZ ;  /* 0x0000000405047c25 */ /* 0x000fc8000f8e00ff */
[----:B------:R-:W-:Y:S01]  /*abb0*/  IMAD.MOV.U32 R4, RZ, RZ, R7 ;  /* 0x000000ffff047224 */ /* 0x000fe200078e0007 */
[----:B------:R-:W-:Y:S01]  /*abc0*/  IADD3 RZ, P1, R5, R6, RZ ;  /* 0x0000000605ff7210 */ /* 0x000fe20007f3e0ff */
[----:B------:R-:W-:-:S04]  /*abd0*/  IMAD.X R5, RZ, RZ, RZ, P0 ;  /* 0x000000ffff057224 */ /* 0x000fc800000e06ff */
[----:B------:R-:W-:-:S08]  /*abe0*/  IMAD.WIDE.U32.X R4, R21, UR5, R4, P1 ;  /* 0x0000000515047c25 */ /* 0x000fd000088e0404 */
.L_x_272:
[----:B------:R-:W-:Y:S01]  /*abf0*/  FMUL R22, R22, UR8 ;  /* 0x0000000816167c20 */ /* 0x000fe20008400000 */
[--C-:B------:R-:W-:Y:S01]  /*ac00*/  SHF.R.U64 R14, R4, UR7, R5.reuse ;  /* 0x00000007040e7c19 */ /* 0x100fe20008001205 */
[----:B------:R-:W-:Y:S01]  /*ac10*/  ULDC.64 UR4, c[0x0][0x620] ;  /* 0x0001880000047ab9 */ /* 0x000fe20000000a00 */
[----:B------:R-:W-:Y:S01]  /*ac20*/  SHF.R.U32.HI R4, RZ, UR7, R5 ;  /* 0x00000007ff047c19 */ /* 0x000fe20008011605 */
[----:B------:R-:W-:Y:S01]  /*ac30*/  ULDC.64 UR6, c[0x0][0x640] ;  /* 0x0001900000067ab9 */ /* 0x000fe20000000a00 */
[----:B------:R-:W-:Y:S01]  /*ac40*/  IADD3 R5, P0, RZ, -R14, RZ ;  /* 0x8000000eff057210 */ /* 0x000fe20007f1e0ff */
[----:B------:R-:W0:Y:S04]  /*ac50*/  F2I.U32.TRUNC.NTZ R22, R22 ;  /* 0x0000001600167305 */ /* 0x000e28000020f000 */
[----:B------:R-:W-:Y:S01]  /*ac60*/  IMAD.X R4, RZ, RZ, ~R4, P0 ;  /* 0x000000ffff047224 */ /* 0x000fe200000e0e04 */
[----:B------:R-:W-:-:S03]  /*ac70*/  ISETP.NE.U32.AND P0, PT, RZ, UR6, PT ;  /* 0x00000006ff007c0c */ /* 0x000fc6000bf05070 */
[----:B------:R-:W-:Y:S01]  /*ac80*/  IMAD R4, R4, UR4, RZ ;  /* 0x0000000404047c24 */ /* 0x000fe2000f8e02ff */
[----:B------:R-:W-:-:S03]  /*ac90*/  ISETP.NE.AND.EX P0, PT, RZ, UR7, PT, P0 ;  /* 0x00000007ff007c0c */ /* 0x000fc6000bf05300 */
[C---:B------:R-:W-:Y:S01]  /*aca0*/  IMAD R7, R5.reuse, UR5, R4 ;  /* 0x0000000505077c24 */ /* 0x040fe2000f8e0204 */
[----:B------:R-:W-:Y:S01]  /*acb0*/  ULDC UR5, c[0x0][0x154] ;  /* 0x0000550000057ab9 */ /* 0x000fe20000000800 */
[----:B------:R-:W-:Y:S01]  /*acc0*/  IMAD.WIDE.U32 R4, R5, UR4, R16 ;  /* 0x0000000405047c25 */ /* 0x000fe2000f8e0010 */
[----:B------:R-:W-:-:S03]  /*acd0*/  ULDC UR4, c[0x0][0x618] ;  /* 0x0001860000047ab9 */ /* 0x000fc60000000800 */
[----:B0-----:R-:W-:Y:S02]  /*ace0*/  IMAD.MOV R6, RZ, RZ, -R22 ;  /* 0x000000ffff067224 */ /* 0x001fe400078e0a16 */
[----:B------:R-:W-:Y:S02]  /*acf0*/  IMAD.IADD R5, R5, 0x1, R7 ;  /* 0x0000000105057824 */ /* 0x000fe400078e0207 */
[----:B-1----:R-:W-:Y:S01]  /*ad00*/  IMAD R15, R20, R6, R15 ;  /* 0x00000006140f7224 */ /* 0x002fe200078e020f */
[----:B--2---:R-:W-:Y:S01]  /*ad10*/  I2FP.F32.U32 R6, R13 ;  /* 0x0000000d00067245 */ /* 0x004fe20000201000 */
[----:B------:R-:W0:Y:S01]  /*ad20*/  LDC R20, c[0x0][0x148] ;  /* 0x00005200ff147b82 */ /* 0x000e220000000800 */
[--C-:B------:R-:W-:Y:S02]  /*ad30*/  SHF.R.U64 R21, R4, UR4, R5.reuse ;  /* 0x0000000404157c19 */ /* 0x100fe40008001205 */
[----:B------:R-:W-:Y:S01]  /*ad40*/  SHF.R.U32.HI R4, RZ, UR4, R5 ;  /* 0x00000004ff047c19 */ /* 0x000fe20008011605 */
[----:B------:R-:W-:Y:S01]  /*ad50*/  FMUL R6, R6, UR5 ;  /* 0x0000000506067c20 */ /* 0x000fe20008400000 */
[----:B------:R-:W-:-:S02]  /*ad60*/  ULDC UR4, c[0x0][0x608] ;  /* 0x0001820000047ab9 */ /* 0x000fc40000000800 */
[--C-:B------:R-:W-:Y:S01]  /*ad70*/  SHF.R.U64 R23, R21, UR4, R4.reuse ;  /* 0x0000000415177c19 */ /* 0x100fe20008001204 */
[----:B------:R1:W2:Y:S01]  /*ad80*/  F2I.U32.TRUNC.NTZ R24, R6 ;  /* 0x0000000600187305 */ /* 0x0002a2000020f000 */
[----:B------:R-:W-:Y:S01]  /*ad90*/  SHF.R.U32.HI R4, RZ, UR4, R4 ;  /* 0x00000004ff047c19 */ /* 0x000fe20008011604 */
[----:B------:R-:W-:-:S03]  /*ada0*/  ULDC UR4, c[0x0][0x658] ;  /* 0x0001960000047ab9 */ /* 0x000fc60000000800 */
[--C-:B------:R-:W-:Y:S02]  /*adb0*/  SHF.R.U64 R22, R23, UR4, R4.reuse ;  /* 0x0000000417167c19 */ /* 0x100fe40008001204 */
[----:B------:R-:W-:-:S03]  /*adc0*/  SHF.R.U32.HI R25, RZ, UR4, R4 ;  /* 0x00000004ff197c19 */ /* 0x000fc60008011604 */
[----:B------:R-:W-:Y:S02]  /*add0*/  IMAD.MOV.U32 R4, RZ, RZ, R22 ;  /* 0x000000ffff047224 */ /* 0x000fe400078e0016 */
[----:B------:R-:W-:Y:S01]  /*ade0*/  IMAD.MOV.U32 R5, RZ, RZ, R25 ;  /* 0x000000ffff057224 */ /* 0x000fe200078e0019 */
[----:B-1----:R-:W-:Y:S06]  /*adf0*/  @!P0 BRA `(.L_x_273) ;  /* 0x0000000000288947 */ /* 0x002fec0003800000 */
        /* <DEDUP_REMOVED lines=10> */
.L_x_273:
[----:B------:R-:W-:Y:S01]  /*aea0*/  ISETP.NE.AND P0, PT, R2, 0x1, PT ;  /* 0x000000010200780c */ /* 0x000fe20003f05270 */
[----:B------:R-:W-:Y:S01]  /*aeb0*/  ULDC UR4, c[0x0][0x648] ;  /* 0x0001920000047ab9 */ /* 0x000fe20000000800 */
[----:B------:R-:W-:Y:S01]  /*aec0*/  LOP3.LUT R23, R23, UR17, RZ, 0xc0, !PT ;  /* 0x0000001117177c12 */ /* 0x000fe2000f8ec0ff */
[----:B--2---:R-:W-:Y:S01]  /*aed0*/  IMAD.MOV R24, RZ, RZ, -R24 ;  /* 0x000000ffff187224 */ /* 0x004fe200078e0a18 */
[----:B------:R-:W-:Y:S01]  /*aee0*/  SHF.R.U64 R4, R4, UR4, R5 ;  /* 0x0000000404047c19 */ /* 0x000fe20008001205 */
[----:B------:R-:W-:Y:S01]  /*aef0*/  ULDC UR4, c[0x0][0x638] ;  /* 0x00018e0000047ab9 */ /* 0x000fe20000000800 */
[----:B------:R-:W-:Y:S01]  /*af00*/  LOP3.LUT R21, R21, UR16, RZ, 0xc0, !PT ;  /* 0x0000001015157c12 */ /* 0x000fe2000f8ec0ff */
[----:B------:R-:W-:Y:S01]  /*af10*/  ULDC UR5, c[0x0][0x610] ;  /* 0x0001840000057ab9 */ /* 0x000fe20000000800 */
[----:B------:R-:W-:Y:S02]  /*af20*/  IMAD.MOV.U32 R6, RZ, RZ, R14 ;  /* 0x000000ffff067224 */ /* 0x000fe400078e000e */
[----:B------:R-:W-:-:S02]  /*af30*/  IMAD.MOV R5, RZ, RZ, -R4 ;  /* 0x000000ffff057224 */ /* 0x000fc400078e0a04 */
[----:B------:R-:W-:Y:S02]  /*af40*/  IMAD R4, R4, UR18, R23 ;  /* 0x0000001204047c24 */ /* 0x000fe4000f8e0217 */
[----:B0-----:R-:W-:Y:S02]  /*af50*/  @P0 IMAD R15, R20, R24, R13 ;  /* 0x00000018140f0224 */ /* 0x001fe400078e020d */
[----:B------:R-:W-:Y:S01]  /*af60*/  IMAD R22, R5, UR4, R22 ;  /* 0x0000000405167c24 */ /* 0x000fe2000f8e0216 */
[----:B------:R-:W-:Y:S01]  /*af70*/  ULDC UR4, c[0x0][0x600] ;  /* 0x0001800000047ab9 */ /* 0x000fe20000000800 */
[----:B------:R-:W-:Y:S02]  /*af80*/  IMAD R15, R4, UR5, R15 ;  /* 0x00000005040f7c24 */ /* 0x000fe4000f8e020f */
[----:B------:R-:W-:Y:S02]  /*af90*/  IMAD R22, R22, UR4, R21 ;  /* 0x0000000416167c24 */ /* 0x000fe4000f8e0215 */
[----:B------:R-:W-:-:S03]  /*afa0*/  IMAD.MOV.U32 R4, RZ, RZ, 0x1 ;  /* 0x00000001ff047424 */ /* 0x000fc600078e00ff */
[----:B------:R-:W-:Y:S02]  /*afb0*/  SEL R20, R22, R15, !P0 ;  /* 0x0000000f16147207 */ /* 0x000fe40004000000 */
[----:B------:R-:W-:-:S07]  /*afc0*/  SEL R13, R15, R22, !P0 ;  /* 0x000000160f0d7207 */ /* 0x000fce0004000000 */
.L_x_271:
[----:B------:R-:W-:Y:S05]  /*afd0*/  BSYNC B1 ;  /* 0x0000000000017941 */ /* 0x000fea0003800000 */
.L_x_270:
[----:B------:R-:W-:-:S13]  /*afe0*/  LOP3.LUT P0, RZ, R4, 0xff, RZ, 0xc0, !PT ;  /* 0x000000ff04ff7812 */ /* 0x000fda000780c0ff */
[----:B------:R-:W-:Y:S05]  /*aff0*/  @P0 BRA `(.L_x_274) ;  /* 0xfffffff4003c0947 */ /* 0x000fea000383ffff */
[----:B------:R-:W-:Y:S05]  /*b000*/  BSYNC B0 ;  /* 0x0000000000007941 */ /* 0x000fea0003800000 */
.L_x_263:
[----:B------:R-:W-:-:S03]  /*b010*/  UMOV UR4, 0xffffffff ;  /* 0xffffffff00047882 */ /* 0x000fc60000000000 */
[----:B------:R-:W-:Y:S05]  /*b020*/  BRA.DIV UR4, `(.L_x_275) ;  /* 0x0000000e04587947 */ /* 0x000fea000b800000 */
[----:B------:R-:W-:-:S13]  /*b030*/  ELECT P6, URZ, PT ;  /* 0x00000000003f782f */ /* 0x000fda00038c0000 */
.L_x_305:
[----:B------:R-:W-:Y:S04]  /*b040*/  BSSY B0, `(.L_x_276) ;  /* 0x00000bb000007945 */ /* 0x000fe80003800000 */
[----:B------:R-:W-:Y:S05]  /*b050*/  @!P6 BRA `(.L_x_277) ;  /* 0x0000000800e4e947 */ /* 0x000fea0003800000 */
[----:B------:R-:W-:-:S04]  /*b060*/  LOP3.LUT R19, R19, 0x2, RZ, 0xfc, !PT ;  /* 0x0000000213137812 */ /* 0x000fc800078efcff */
[----:B------:R-:W-:-:S13]  /*b070*/  ISETP.NE.AND P0, PT, R19, 0x3, PT ;  /* 0x000000031300780c */ /* 0x000fda0003f05270 */
[----:B------:R-:W-:Y:S05]  /*b080*/  @!P0 BRA `(.L_x_278) ;  /* 0x0000000000048947 */ /* 0x000fea0003800000 */
[----:B------:R-:W-:Y:S01]  /*b090*/  BPT.TRAP 0x1 ;  /* 0x000000040000795c */ /* 0x000fe20000300000 */
.L_x_278:
[----:B------:R-:W0:Y:S01]  /*b0a0*/  S2R R5, SR_CgaCtaId ;  /* 0x0000000000057919 */ /* 0x000e220000008800 */
[----:B------:R-:W-:Y:S02]  /*b0b0*/  MOV R2, 0x400 ;  /* 0x0000040000027802 */ /* 0x000fe40000000f00 */
[----:B------:R-:W-:Y:S02]  /*b0c0*/  SHF.L.U32 R4, R0, 0x1f, RZ ;  /* 0x0000001f00047819 */ /* 0x000fe400000006ff */
[----:B0-----:R-:W-:-:S05]  /*b0d0*/  LEA R2, R5, R2, 0x18 ;  /* 0x0000000205027211 */ /* 0x001fca00078ec0ff */
[----:B------:R-:W-:-:S04]  /*b0e0*/  VIADD R2, R2, 0xa0 ;  /* 0x000000a002027836 */ /* 0x000fc80000000000 */
[C---:B------:R-:W-:Y:S02]  /*b0f0*/  IMAD R7, R3.reuse, 0x8, R2 ;  /* 0x0000000803077824 */ /* 0x040fe400078e0202 */
[----:B------:R-:W-:Y:S02]  /*b100*/  VIADD R3, R3, 0x1 ;  /* 0x0000000103037836 */ /* 0x000fe40000000000 */
[----:B------:R-:W0:Y:S03]  /*b110*/  SYNCS.PHASECHK.TRANS64.TRYWAIT P0, [R7+URZ], R4 ;  /* 0x00000004070075a7 */ /* 0x000e26000800017f */
[----:B------:R-:W-:-:S04]  /*b120*/  ISETP.NE.AND P1, PT, R3, 0x14, PT ;  /* 0x000000140300780c */ /* 0x000fc80003f25270 */
[----:B------:R-:W-:Y:S02]  /*b130*/  SEL R5, RZ, 0x1, P1 ;  /* 0x00000001ff057807 */ /* 0x000fe40000800000 */
[----:B------:R-:W-:Y:S02]  /*b140*/  SEL R3, R3, RZ, P1 ;  /* 0x000000ff03037207 */ /* 0x000fe40000800000 */
[----:B------:R-:W-:-:S03]  /*b150*/  LOP3.LUT R6, R0, R5, RZ, 0x3c, !PT ;  /* 0x0000000500067212 */ /* 0x000fc600078e3cff */
[----:B------:R-:W-:Y:S01]  /*b160*/  IMAD R8, R3, 0x8, R2 ;  /* 0x0000000803087824 */ /* 0x000fe200078e0202 */
[----:B------:R-:W-:Y:S01]  /*b170*/  SHF.L.U32 R5, R6, 0x1f, RZ ;  /* 0x0000001f06057819 */ /* 0x000fe200000006ff */
[----:B0-----:R-:W-:Y:S06]  /*b180*/  @!P0 BRA `(.L_x_279) ;  /* 0x0000000c00208947 */ /* 0x001fec0003800000 */
.L_x_306:
[----:B------:R-:W1:Y:S01]  /*b190*/  SYNCS.PHASECHK.TRANS64.TRYWAIT P0, [R8+URZ], R5 ;  /* 0x00000005080075a7 */ /* 0x000e62000800017f */
[----:B------:R-:W-:-:S05]  /*b1a0*/  VIADD R0, R3, 0x1 ;  /* 0x0000000103007836 */ /* 0x000fca0000000000 */
[----:B------:R-:W-:-:S04]  /*b1b0*/  ISETP.NE.AND P1, PT, R0, 0x14, PT ;  /* 0x000000140000780c */ /* 0x000fc80003f25270 */
[----:B------:R-:W-:Y:S02]  /*b1c0*/  SEL R3, RZ, 0x1, P1 ;  /* 0x00000001ff037807 */ /* 0x000fe40000800000 */
[----:B0-----:R-:W-:Y:S02]  /*b1d0*/  SEL R7, R0, RZ, P1 ;  /* 0x000000ff00077207 */ /* 0x001fe40000800000 */
[----:B------:R-:W-:-:S03]  /*b1e0*/  LOP3.LUT R6, R6, R3, RZ, 0x3c, !PT ;  /* 0x0000000306067212 */ /* 0x000fc600078e3cff */
[----:B------:R-:W-:Y:S01]  /*b1f0*/  IMAD R9, R7, 0x8, R2 ;  /* 0x0000000807097824 */ /* 0x000fe200078e0202 */
[----:B------:R-:W-:Y:S01]  /*b200*/  SHF.L.U32 R4, R6, 0x1f, RZ ;  /* 0x0000001f06047819 */ /* 0x000fe200000006ff */
[----:B-1----:R-:W-:Y:S06]  /*b210*/  @!P0 BRA `(.L_x_280) ;  /* 0x0000000c00108947 */ /* 0x002fec0003800000 */
.L_x_307:
[----:B------:R-:W1:Y:S01]  /*b220*/  SYNCS.PHASECHK.TRANS64.TRYWAIT P0, [R9+URZ], R4 ;  /* 0x00000004090075a7 */ /* 0x000e62000800017f */
[----:B------:R-:W-:-:S05]  /*b230*/  VIADD R0, R7, 0x1 ;  /* 0x0000000107007836 */ /* 0x000fca0000000000 */
[----:B------:R-:W-:-:S04]  /*b240*/  ISETP.NE.AND P1, PT, R0, 0x14, PT ;  /* 0x000000140000780c */ /* 0x000fc80003f25270 */
[----:B------:R-:W-:Y:S02]  /*b250*/  SEL R3, RZ, 0x1, P1 ;  /* 0x00000001ff037807 */ /* 0x000fe40000800000 */
[----:B------:R-:W-:Y:S02]  /*b260*/  SEL R7, R0, RZ, P1 ;  /* 0x000000ff00077207 */ /* 0x000fe40000800000 */
[----:B------:R-:W-:-:S03]  /*b270*/  LOP3.LUT R6, R6, R3, RZ, 0x3c, !PT ;  /* 0x0000000306067212 */ /* 0x000fc600078e3cff */
[----:B0-----:R-:W-:Y:S01]  /*b280*/  IMAD R8, R7, 0x8, R2 ;  /* 0x0000000807087824 */ /* 0x001fe200078e0202 */
[----:B------:R-:W-:Y:S01]  /*b290*/  SHF.L.U32 R5, R6, 0x1f, RZ ;  /* 0x0000001f06057819 */ /* 0x000fe200000006ff */
[----:B-1----:R-:W-:Y:S06]  /*b2a0*/  @!P0 BRA `(.L_x_281) ;  /* 0x0000000c00008947 */ /* 0x002fec0003800000 */
.L_x_308:
        /* <DEDUP_REMOVED lines=9> */
.L_x_309:
        /* <DEDUP_REMOVED lines=9> */
.L_x_310:
        /* <DEDUP_REMOVED lines=9> */
.L_x_311:
        /* <DEDUP_REMOVED lines=9> */
.L_x_312:
        /* <DEDUP_REMOVED lines=9> */
.L_x_313:
        /* <DEDUP_REMOVED lines=9> */
.L_x_314:
        /* <DEDUP_REMOVED lines=9> */
.L_x_315:
        /* <DEDUP_REMOVED lines=9> */
.L_x_316:
        /* <DEDUP_REMOVED lines=9> */
.L_x_317:
        /* <DEDUP_REMOVED lines=9> */
.L_x_318:
        /* <DEDUP_REMOVED lines=9> */
.L_x_319:
        /* <DEDUP_REMOVED lines=9> */
.L_x_320:
        /* <DEDUP_REMOVED lines=9> */
.L_x_321:
        /* <DEDUP_REMOVED lines=9> */
.L_x_322:
[----:B------:R-:W1:Y:S01]  /*ba90*/  SYNCS.PHASECHK.TRANS64.TRYWAIT P0, [R8+URZ], R5 ;  /* 0x00000005080075a7 */ /* 0x000e62000800017f */
[----:B------:R-:W-:-:S05]  /*baa0*/  VIADD R0, R7, 0x1 ;  /* 0x0000000107007836 */ /* 0x000fca0000000000 */
[----:B------:R-:W-:-:S04]  /*bab0*/  ISETP.NE.AND P1, PT, R0, 0x14, PT ;  /* 0x000000140000780c */ /* 0x000fc80003f25270 */
[----:B------:R-:W-:Y:S02]  /*bac0*/  SEL R3, RZ, 0x1, P1 ;  /* 0x00000001ff037807 */ /* 0x000fe40000800000 */
[----:B------:R-:W-:Y:S02]  /*bad0*/  SEL R7, R0, RZ, P1 ;  /* 0x000000ff00077207 */ /* 0x000fe40000800000 */
[----:B0-----:R-:W-:-:S03]  /*bae0*/  LOP3.LUT R9, R6, R3, RZ, 0x3c, !PT ;  /* 0x0000000306097212 */ /* 0x001fc600078e3cff */
[----:B------:R-:W-:Y:S01]  /*baf0*/  IMAD R11, R7, 0x8, R2 ;  /* 0x00000008070b7824 */ /* 0x000fe200078e0202 */
[----:B------:R-:W-:Y:S01]  /*bb00*/  SHF.L.U32 R6, R9, 0x1f, RZ ;  /* 0x0000001f09067819 */ /* 0x000fe200000006ff */
[----:B-1----:R-:W-:Y:S06]  /*bb10*/  @!P0 BRA `(.L_x_296) ;  /* 0x0000000800108947 */ /* 0x002fec0003800000 */
.L_x_323:
[----:B------:R-:W1:Y:S01]  /*bb20*/  SYNCS.PHASECHK.TRANS64.TRYWAIT P0, [R11+URZ], R6 ;  /* 0x000000060b0075a7 */ /* 0x000e62000800017f */
[----:B------:R-:W-:-:S05]  /*bb30*/  VIADD R0, R7, 0x1 ;  /* 0x0000000107007836 */ /* 0x000fca0000000000 */
[----:B------:R-:W-:-:S04]  /*bb40*/  ISETP.NE.AND P1, PT, R0, 0x14, PT ;  /* 0x000000140000780c */ /* 0x000fc80003f25270 */
[----:B------:R-:W-:Y:S02]  /*bb50*/  SEL R4, RZ, 0x1, P1 ;  /* 0x00000001ff047807 */ /* 0x000fe40000800000 */
[----:B------:R-:W-:Y:S02]  /*bb60*/  SEL R3, R0, RZ, P1 ;  /* 0x000000ff00037207 */ /* 0x000fe40000800000 */
[----:B------:R-:W-:Y:S01]  /*bb70*/  LOP3.LUT R0, R9, R4, RZ, 0x3c, !PT ;  /* 0x0000000409007212 */ /* 0x000fe200078e3cff */
[----:B-1----:R-:W-:Y:S06]  /*bb80*/  @!P0 BRA `(.L_x_297) ;  /* 0x0000000800088947 */ /* 0x002fec0003800000 */
.L_x_324:
[----:B------:R-:W-:Y:S01]  /*bb90*/  IMAD R3, R3, 0x8, R2 ;  /* 0x0000000803037824 */ /* 0x000fe200078e0202 */
[----:B------:R-:W-:-:S07]  /*bba0*/  SHF.L.U32 R0, R0, 0x1f, RZ ;  /* 0x0000001f00007819 */ /* 0x000fce00000006ff */
.L_x_298:
[----:B--2---:R2:W3:Y:S02]  /*bbb0*/  SYNCS.PHASECHK.TRANS64.TRYWAIT P0, [R3+URZ], R0 ;  /* 0x00000000030075a7 */ /* 0x0044e4000800017f */
[----:B---3--:R-:W-:Y:S05]  /*bbc0*/  @!P0 NANOSLEEP.SYNCS 0x989680 ;  /* 0x009896800000895d */ /* 0x008fea0003900000 */
[----:B------:R-:W3:Y:S02]  /*bbd0*/  @!P0 SYNCS.PHASECHK.TRANS64 P0, [R3+URZ], R0 ;  /* 0x00000000030085a7 */ /* 0x000ee4000800007f */
[----:B---3--:R-:W-:Y:S05]  /*bbe0*/  @!P0 BRA `(.L_x_298) ;  /* 0xfffffffc00f08947 */ /* 0x008fea000383ffff */
.L_x_277:
[----:B------:R-:W-:Y:S05]  /*bbf0*/  BSYNC B0 ;  /* 0x0000000000007941 */ /* 0x000fea0003800000 */
.L_x_276:
[----:B------:R-:W-:Y:S05]  /*bc00*/  EXIT ;  /* 0x000000000000794d */ /* 0x000fea0003800000 */
.L_x_22:
[----:B---3--:R3:W4:Y:S02]  /*bc10*/  SYNCS.PHASECHK.TRANS64.TRYWAIT P1, [R3+URZ], R0 ;  /* 0x00000000030075a7 */ /* 0x008724000802017f */
[----:B----4-:R-:W-:Y:S05]  /*bc20*/  @!P1 NANOSLEEP.SYNCS 0x989680 ;  /* 0x009896800000995d */ /* 0x010fea0003900000 */
[----:B------:R-:W4:Y:S02]  /*bc30*/  @!P1 SYNCS.PHASECHK.TRANS64 P1, [R3+URZ], R0 ;  /* 0x00000000030095a7 */ /* 0x000f24000802007f */
[----:B----4-:R-:W-:Y:S05]  /*bc40*/  @!P1 BRA `(.L_x_22) ;  /* 0xfffffffc00f09947 */ /* 0x010fea000383ffff */
[----:B------:R-:W-:Y:S05]  /*bc50*/  BRA `(.L_x_21) ;  /* 0xffffff5800a87947 */ /* 0x000fea000383ffff */
.L_x_27:
[----:B-1----:R-:W-:-:S04]  /*bc60*/  IMAD.U32 R6, RZ, RZ, UR7 ;  /* 0x00000007ff067e24 */ /* 0x002fc8000f8e00ff */
[----:B------:R1:W2:Y:S03]  /*bc70*/  SYNCS.PHASECHK.TRANS64.TRYWAIT P1, [R6+URZ], R5 ;  /* 0x00000005060075a7 */ /* 0x0002a6000802017f */
[----:B--2---:R-:W-:Y:S05]  /*bc80*/  @!P1 NANOSLEEP.SYNCS 0x989680 ;  /* 0x009896800000995d */ /* 0x004fea0003900000 */
[----:B------:R-:W2:Y:S02]  /*bc90*/  @!P1 SYNCS.PHASECHK.TRANS64 P1, [R6+URZ], R5 ;  /* 0x00000005060095a7 */ /* 0x000ea4000802007f */
[----:B--2---:R-:W-:Y:S05]  /*bca0*/  @!P1 BRA `(.L_x_27) ;  /* 0xfffffffc00ec9947 */ /* 0x004fea000383ffff */
[----:B------:R-:W-:Y:S05]  /*bcb0*/  BRA `(.L_x_26) ;  /* 0xffffff5c00c07947 */ /* 0x000fea000383ffff */
.L_x_264:
[----:B------:R-:W-:Y:S01]  /*bcc0*/  BSSY B1, `(.L_x_299) ;  /* 0x0000006000017945 */ /* 0x000fe20003800000 */
[----:B------:R-:W-:-:S07]  /*bcd0*/  IMAD.MOV.U32 R15, RZ, RZ, -0x1 ;  /* 0xffffffffff0f7424 */ /* 0x000fce00078e00ff */
[----:B------:R-:W-:Y:S05]  /*bce0*/  WARPSYNC.COLLECTIVE R15, `(.L_x_300) ;  /* 0x000000000f0c7348 */ /* 0x000fea0003c00000 */
[----:B------:R-:W-:Y:S02]  /*bcf0*/  ELECT P6, UR62, PT ;  /* 0x00000000003e782f */ /* 0x000fe400038c0000 */
[----:B------:R-:W-:Y:S01]  /*bd00*/  MOV R14, UR62 ;  /* 0x0000003e000e7c02 */ /* 0x000fe20008000f00 */
[----:B------:R-:W-:Y:S10]  /*bd10*/  ENDCOLLECTIVE ;  /* 0x000000000000791b */ /* 0x000ff40003800000 */
.L_x_300:
[----:B------:R-:W-:Y:S05]  /*bd20*/  BSYNC B1 ;  /* 0x0000000000017941 */ /* 0x000fea0003800000 */
.L_x_299:
[----:B------:R-:W-:Y:S05]  /*bd30*/  BRA `(.L_x_301) ;  /* 0xffffffe400f87947 */ /* 0x000fea000383ffff */
.L_x_267:
[----:B0-----:R0:W1:Y:S02]  /*bd40*/  SYNCS.PHASECHK.TRANS64.TRYWAIT P0, [R20+URZ+0xa0], R7 ;  /* 0x0000a007140075a7 */ /* 0x001064000800017f */
[----:B-1----:R-:W-:Y:S05]  /*bd50*/  @!P0 NANOSLEEP.SYNCS 0x989680 ;  /* 0x009896800000895d */ /* 0x002fea0003900000 */
[----:B------:R-:W1:Y:S02]  /*bd60*/  @!P0 SYNCS.PHASECHK.TRANS64 P0, [R20+URZ+0xa0], R7 ;  /* 0x0000a007140085a7 */ /* 0x000e64000800007f */
[----:B-1----:R-:W-:Y:S05]  /*bd70*/  @!P0 BRA `(.L_x_267) ;  /* 0xfffffffc00f08947 */ /* 0x002fea000383ffff */
[----:B------:R-:W-:Y:S05]  /*bd80*/  BRA `(.L_x_302) ;  /* 0xffffffe800347947 */ /* 0x000fea000383ffff */
.L_x_275:
[----:B------:R-:W-:Y:S01]  /*bd90*/  BSSY B0, `(.L_x_303) ;  /* 0x0000006000007945 */ /* 0x000fe20003800000 */
[----:B------:R-:W-:-:S07]  /*bda0*/  IMAD.MOV.U32 R15, RZ, RZ, -0x1 ;  /* 0xffffffffff0f7424 */ /* 0x000fce00078e00ff */
[----:B------:R-:W-:Y:S05]  /*bdb0*/  WARPSYNC.COLLECTIVE R15, `(.L_x_304) ;  /* 0x000000000f0c7348 */ /* 0x000fea0003c00000 */
[----:B------:R-:W-:Y:S02]  /*bdc0*/  ELECT P6, UR62, PT ;  /* 0x00000000003e782f */ /* 0x000fe400038c0000 */
[----:B------:R-:W-:Y:S01]  /*bdd0*/  MOV R14, UR62 ;  /* 0x0000003e000e7c02 */ /* 0x000fe20008000f00 */
[----:B------:R-:W-:Y:S10]  /*bde0*/  ENDCOLLECTIVE ;  /* 0x000000000000791b */ /* 0x000ff40003800000 */
.L_x_304:
[----:B------:R-:W-:Y:S05]  /*bdf0*/  BSYNC B0 ;  /* 0x0000000000007941 */ /* 0x000fea0003800000 */
.L_x_303:
[----:B------:R-:W-:Y:S05]  /*be00*/  BRA `(.L_x_305) ;  /* 0xfffffff0008c7947 */ /* 0x000fea000383ffff */
.L_x_279:
[----:B0-----:R0:W1:Y:S02]  /*be10*/  SYNCS.PHASECHK.TRANS64.TRYWAIT P0, [R7+URZ], R4 ;  /* 0x00000004070075a7 */ /* 0x001064000800017f */
[----:B-1----:R-:W-:Y:S05]  /*be20*/  @!P0 NANOSLEEP.SYNCS 0x989680 ;  /* 0x009896800000895d */ /* 0x002fea0003900000 */
[----:B------:R-:W1:Y:S02]  /*be30*/  @!P0 SYNCS.PHASECHK.TRANS64 P0, [R7+URZ], R4 ;  /* 0x00000004070085a7 */ /* 0x000e64000800007f */
[----:B-1----:R-:W-:Y:S05]  /*be40*/  @!P0 BRA `(.L_x_279) ;  /* 0xfffffffc00f08947 */ /* 0x002fea000383ffff */
[----:B------:R-:W-:Y:S05]  /*be50*/  BRA `(.L_x_306) ;  /* 0xfffffff000cc7947 */ /* 0x000fea000383ffff */
.L_x_280:
[----:B0-----:R0:W1:Y:S02]  /*be60*/  SYNCS.PHASECHK.TRANS64.TRYWAIT P0, [R8+URZ], R5 ;  /* 0x00000005080075a7 */ /* 0x001064000800017f */
[----:B-1----:R-:W-:Y:S05]  /*be70*/  @!P0 NANOSLEEP.SYNCS 0x989680 ;  /* 0x009896800000895d */ /* 0x002fea0003900000 */
[----:B------:R-:W1:Y:S02]  /*be80*/  @!P0 SYNCS.PHASECHK.TRANS64 P0, [R8+URZ], R5 ;  /* 0x00000005080085a7 */ /* 0x000e64000800007f */
[----:B-1----:R-:W-:Y:S05]  /*be90*/  @!P0 BRA `(.L_x_280) ;  /* 0xfffffffc00f08947 */ /* 0x002fea000383ffff */
[----:B------:R-:W-:Y:S05]  /*bea0*/  BRA `(.L_x_307) ;  /* 0xfffffff000dc7947 */ /* 0x000fea000383ffff */
.L_x_281:
[----:B0-----:R0:W1:Y:S02]  /*beb0*/  SYNCS.PHASECHK.TRANS64.TRYWAIT P0, [R9+URZ], R4 ;  /* 0x00000004090075a7 */ /* 0x001064000800017f */
[----:B-1----:R-:W-:Y:S05]  /*bec0*/  @!P0 NANOSLEEP.SYNCS 0x989680 ;  /* 0x009896800000895d */ /* 0x002fea0003900000 */
[----:B------:R-:W1:Y:S02]  /*bed0*/  @!P0 SYNCS.PHASECHK.TRANS64 P0, [R9+URZ], R4 ;  /* 0x00000004090085a7 */ /* 0x000e64000800007f */
[----:B-1----:R-:W-:Y:S05]  /*bee0*/  @!P0 BRA `(.L_x_281) ;  /* 0xfffffffc00f08947 */ /* 0x002fea000383ffff */
[----:B------:R-:W-:Y:S05]  /*bef0*/  BRA `(.L_x_308) ;  /* 0xfffffff000ec7947 */ /* 0x000fea000383ffff */
.L_x_282:
[----:B0-----:R0:W1:Y:S02]  /*bf00*/  SYNCS.PHASECHK.TRANS64.TRYWAIT P0, [R8+URZ], R5 ;  /* 0x00000005080075a7 */ /* 0x001064000800017f */
[----:B-1----:R-:W-:Y:S05]  /*bf10*/  @!P0 NANOSLEEP.SYNCS 0x989680 ;  /* 0x009896800000895d */ /* 0x002fea0003900000 */
[----:B------:R-:W1:Y:S02]  /*bf20*/  @!P0 SYNCS.PHASECHK.TRANS64 P0, [R8+URZ], R5 ;  /* 0x00000005080085a7 */ /* 0x000e64000800007f */
[----:B-1----:R-:W-:Y:S05]  /*bf30*/  @!P0 BRA `(.L_x_282) ;  /* 0xfffffffc00f08947 */ /* 0x002fea000383ffff */
[----:B------:R-:W-:Y:S05]  /*bf40*/  BRA `(.L_x_309) ;  /* 0xfffffff000fc7947 */ /* 0x000fea000383ffff */
.L_x_283:
[----:B0-----:R0:W1:Y:S02]  /*bf50*/  SYNCS.PHASECHK.TRANS64.TRYWAIT P0, [R9+URZ], R4 ;  /* 0x00000004090075a7 */ /* 0x001064000800017f */
[----:B-1----:R-:W-:Y:S05]  /*bf60*/  @!P0 NANOSLEEP.SYNCS 0x989680 ;  /* 0x009896800000895d */ /* 0x002fea0003900000 */
[----:B------:R-:W1:Y:S02]  /*bf70*/  @!P0 SYNCS.PHASECHK.TRANS64 P0, [R9+URZ], R4 ;  /* 0x00000004090085a7 */ /* 0x000e64000800007f */
[----:B-1----:R-:W-:Y:S05]  /*bf80*/  @!P0 BRA `(.L_x_283) ;  /* 0xfffffffc00f08947 */ /* 0x002fea000383ffff */
[----:B------:R-:W-:Y:S05]  /*bf90*/  BRA `(.L_x_310) ;  /* 0xfffffff4000c7947 */ /* 0x000fea000383ffff */
.L_x_284:
[----:B0-----:R0:W1:Y:S02]  /*bfa0*/  SYNCS.PHASECHK.TRANS64.TRYWAIT P0, [R8+URZ], R5 ;  /* 0x00000005080075a7 */ /* 0x001064000800017f */
[----:B-1----:R-:W-:Y:S05]  /*bfb0*/  @!P0 NANOSLEEP.SYNCS 0x989680 ;  /* 0x009896800000895d */ /* 0x002fea0003900000 */
[----:B------:R-:W1:Y:S02]  /*bfc0*/  @!P0 SYNCS.PHASECHK.TRANS64 P0, [R8+URZ], R5 ;  /* 0x00000005080085a7 */ /* 0x000e64000800007f */
[----:B-1----:R-:W-:Y:S05]  /*bfd0*/  @!P0 BRA `(.L_x_284) ;  /* 0xfffffffc00f08947 */ /* 0x002fea000383ffff */
[----:B------:R-:W-:Y:S05]  /*bfe0*/  BRA `(.L_x_311) ;  /* 0xfffffff4001c7947 */ /* 0x000fea000383ffff */
.L_x_285:
[----:B0-----:R0:W1:Y:S02]  /*bff0*/  SYNCS.PHASECHK.TRANS64.TRYWAIT P0, [R9+URZ], R4 ;  /* 0x00000004090075a7 */ /* 0x001064000800017f */
[----:B-1----:R-:W-:Y:S05]  /*c000*/  @!P0 NANOSLEEP.SYNCS 0x989680 ;  /* 0x009896800000895d */ /* 0x002fea0003900000 */
[----:B------:R-:W1:Y:S02]  /*c010*/  @!P0 SYNCS.PHASECHK.TRANS64 P0, [R9+URZ], R4 ;  /* 0x00000004090085a7 */ /* 0x000e64000800007f */
[----:B-1----:R-:W-:Y:S05]  /*c020*/  @!P0 BRA `(.L_x_285) ;  /* 0xfffffffc00f08947 */ /* 0x002fea000383ffff */
[----:B------:R-:W-:Y:S05]  /*c030*/  BRA `(.L_x_312) ;  /* 0xfffffff4002c7947 */ /* 0x000fea000383ffff */
.L_x_286:
[----:B0-----:R0:W1:Y:S02]  /*c040*/  SYNCS.PHASECHK.TRANS64.TRYWAIT P0, [R8+URZ], R5 ;  /* 0x00000005080075a7 */ /* 0x001064000800017f */
[----:B-1----:R-:W-:Y:S05]  /*c050*/  @!P0 NANOSLEEP.SYNCS 0x989680 ;  /* 0x009896800000895d */ /* 0x002fea0003900000 */
[----:B------:R-:W1:Y:S02]  /*c060*/  @!P0 SYNCS.PHASECHK.TRANS64 P0, [R8+URZ], R5 ;  /* 0x00000005080085a7 */ /* 0x000e64000800007f */
[----:B-1----:R-:W-:Y:S05]  /*c070*/  @!P0 BRA `(.L_x_286) ;  /* 0xfffffffc00f08947 */ /* 0x002fea000383ffff */
[----:B------:R-:W-:Y:S05]  /*c080*/  BRA `(.L_x_313) ;  /* 0xfffffff4003c7947 */ /* 0x000fea000383ffff */
.L_x_287:
[----:B0-----:R0:W1:Y:S02]  /*c090*/  SYNCS.PHASECHK.TRANS64.TRYWAIT P0, [R9+URZ], R4 ;  /* 0x00000004090075a7 */ /* 0x001064000800017f */
[----:B-1----:R-:W-:Y:S05]  /*c0a0*/  @!P0 NANOSLEEP.SYNCS 0x989680 ;  /* 0x009896800000895d */ /* 0x002fea0003900000 */
[----:B------:R-:W1:Y:S02]  /*c0b0*/  @!P0 SYNCS.PHASECHK.TRANS64 P0, [R9+URZ], R4 ;  /* 0x00000004090085a7 */ /* 0x000e64000800007f */
[----:B-1----:R-:W-:Y:S05]  /*c0c0*/  @!P0 BRA `(.L_x_287) ;  /* 0xfffffffc00f08947 */ /* 0x002fea000383ffff */
[----:B------:R-:W-:Y:S05]  /*c0d0*/  BRA `(.L_x_314) ;  /* 0xfffffff4004c7947 */ /* 0x000fea000383ffff */
.L_x_288:
[----:B0-----:R0:W1:Y:S02]  /*c0e0*/  SYNCS.PHASECHK.TRANS64.TRYWAIT P0, [R8+URZ], R5 ;  /* 0x00000005080075a7 */ /* 0x001064000800017f */
[----:B-1----:R-:W-:Y:S05]  /*c0f0*/  @!P0 NANOSLEEP.SYNCS 0x989680 ;  /* 0x009896800000895d */ /* 0x002fea0003900000 */
[----:B------:R-:W1:Y:S02]  /*c100*/  @!P0 SYNCS.PHASECHK.TRANS64 P0, [R8+URZ], R5 ;  /* 0x00000005080085a7 */ /* 0x000e64000800007f */
[----:B-1----:R-:W-:Y:S05]  /*c110*/  @!P0 BRA `(.L_x_288) ;  /* 0xfffffffc00f08947 */ /* 0x002fea000383ffff */
[----:B------:R-:W-:Y:S05]  /*c120*/  BRA `(.L_x_315) ;  /* 0xfffffff4005c7947 */ /* 0x000fea000383ffff */
.L_x_289:
[----:B0-----:R0:W1:Y:S02]  /*c130*/  SYNCS.PHASECHK.TRANS64.TRYWAIT P0, [R9+URZ], R4 ;  /* 0x00000004090075a7 */ /* 0x001064000800017f */
[----:B-1----:R-:W-:Y:S05]  /*c140*/  @!P0 NANOSLEEP.SYNCS 0x989680 ;  /* 0x009896800000895d */ /* 0x002fea0003900000 */
[----:B------:R-:W1:Y:S02]  /*c150*/  @!P0 SYNCS.PHASECHK.TRANS64 P0, [R9+URZ], R4 ;  /* 0x00000004090085a7 */ /* 0x000e64000800007f */
[----:B-1----:R-:W-:Y:S05]  /*c160*/  @!P0 BRA `(.L_x_289) ;  /* 0xfffffffc00f08947 */ /* 0x002fea000383ffff */
[----:B------:R-:W-:Y:S05]  /*c170*/  BRA `(.L_x_316) ;  /* 0xfffffff4006c7947 */ /* 0x000fea000383ffff */
.L_x_290:
[----:B0-----:R0:W1:Y:S02]  /*c180*/  SYNCS.PHASECHK.TRANS64.TRYWAIT P0, [R8+URZ], R5 ;  /* 0x00000005080075a7 */ /* 0x001064000800017f */
[----:B-1----:R-:W-:Y:S05]  /*c190*/  @!P0 NANOSLEEP.SYNCS 0x989680 ;  /* 0x009896800000895d */ /* 0x002fea0003900000 */
[----:B------:R-:W1:Y:S02]  /*c1a0*/  @!P0 SYNCS.PHASECHK.TRANS64 P0, [R8+URZ], R5 ;  /* 0x00000005080085a7 */ /* 0x000e64000800007f */
[----:B-1----:R-:W-:Y:S05]  /*c1b0*/  @!P0 BRA `(.L_x_290) ;  /* 0xfffffffc00f08947 */ /* 0x002fea000383ffff */
[----:B------:R-:W-:Y:S05]  /*c1c0*/  BRA `(.L_x_317) ;  /* 0xfffffff4007c7947 */ /* 0x000fea000383ffff */
.L_x_291:
[----:B0-----:R0:W1:Y:S02]  /*c1d0*/  SYNCS.PHASECHK.TRANS64.TRYWAIT P0, [R9+URZ], R4 ;  /* 0x00000004090075a7 */ /* 0x001064000800017f */
[----:B-1----:R-:W-:Y:S05]  /*c1e0*/  @!P0 NANOSLEEP.SYNCS 0x989680 ;  /* 0x009896800000895d */ /* 0x002fea0003900000 */
[----:B------:R-:W1:Y:S02]  /*c1f0*/  @!P0 SYNCS.PHASECHK.TRANS64 P0, [R9+URZ], R4 ;  /* 0x00000004090085a7 */ /* 0x000e64000800007f */
[----:B-1----:R-:W-:Y:S05]  /*c200*/  @!P0 BRA `(.L_x_291) ;  /* 0xfffffffc00f08947 */ /* 0x002fea000383ffff */
[----:B------:R-:W-:Y:S05]  /*c210*/  BRA `(.L_x_318) ;  /* 0xfffffff4008c7947 */ /* 0x000fea000383ffff */
.L_x_292:
[----:B0-----:R0:W1:Y:S02]  /*c220*/  SYNCS.PHASECHK.TRANS64.TRYWAIT P0, [R8+URZ], R5 ;  /* 0x00000005080075a7 */ /* 0x001064000800017f */
[----:B-1----:R-:W-:Y:S05]  /*c230*/  @!P0 NANOSLEEP.SYNCS 0x989680 ;  /* 0x009896800000895d */ /* 0x002fea0003900000 */
[----:B------:R-:W1:Y:S02]  /*c240*/  @!P0 SYNCS.PHASECHK.TRANS64 P0, [R8+URZ], R5 ;  /* 0x00000005080085a7 */ /* 0x000e64000800007f */
[----:B-1----:R-:W-:Y:S05]  /*c250*/  @!P0 BRA `(.L_x_292) ;  /* 0xfffffffc00f08947 */ /* 0x002fea000383ffff */
[----:B------:R-:W-:Y:S05]  /*c260*/  BRA `(.L_x_319) ;  /* 0xfffffff4009c7947 */ /* 0x000fea000383ffff */
.L_x_293:
[----:B0-----:R0:W1:Y:S02]  /*c270*/  SYNCS.PHASECHK.TRANS64.TRYWAIT P0, [R9+URZ], R4 ;  /* 0x00000004090075a7 */ /* 0x001064000800017f */
[----:B-1----:R-:W-:Y:S05]  /*c280*/  @!P0 NANOSLEEP.SYNCS 0x989680 ;  /* 0x009896800000895d */ /* 0x002fea0003900000 */
[----:B------:R-:W1:Y:S02]  /*c290*/  @!P0 SYNCS.PHASECHK.TRANS64 P0, [R9+URZ], R4 ;  /* 0x00000004090085a7 */ /* 0x000e64000800007f */
[----:B-1----:R-:W-:Y:S05]  /*c2a0*/  @!P0 BRA `(.L_x_293) ;  /* 0xfffffffc00f08947 */ /* 0x002fea000383ffff */
[----:B------:R-:W-:Y:S05]  /*c2b0*/  BRA `(.L_x_320) ;  /* 0xfffffff400ac7947 */ /* 0x000fea000383ffff */
.L_x_294:
[----:B0-----:R0:W1:Y:S02]  /*c2c0*/  SYNCS.PHASECHK.TRANS64.TRYWAIT P0, [R8+URZ], R5 ;  /* 0x00000005080075a7 */ /* 0x001064000800017f */
[----:B-1----:R-:W-:Y:S05]  /*c2d0*/  @!P0 NANOSLEEP.SYNCS 0x989680 ;  /* 0x009896800000895d */ /* 0x002fea0003900000 */
[----:B------:R-:W1:Y:S02]  /*c2e0*/  @!P0 SYNCS.PHASECHK.TRANS64 P0, [R8+URZ], R5 ;  /* 0x00000005080085a7 */ /* 0x000e64000800007f */
[----:B-1----:R-:W-:Y:S05]  /*c2f0*/  @!P0 BRA `(.L_x_294) ;  /* 0xfffffffc00f08947 */ /* 0x002fea000383ffff */
[----:B------:R-:W-:Y:S05]  /*c300*/  BRA `(.L_x_321) ;  /* 0xfffffff400bc7947 */ /* 0x000fea000383ffff */
.L_x_295:
[----:B0-----:R0:W1:Y:S02]  /*c310*/  SYNCS.PHASECHK.TRANS64.TRYWAIT P0, [R9+URZ], R4 ;  /* 0x00000004090075a7 */ /* 0x001064000800017f */
[----:B-1----:R-:W-:Y:S05]  /*c320*/  @!P0 NANOSLEEP.SYNCS 0x989680 ;  /* 0x009896800000895d */ /* 0x002fea0003900000 */
[----:B------:R-:W1:Y:S02]  /*c330*/  @!P0 SYNCS.PHASECHK.TRANS64 P0, [R9+URZ], R4 ;  /* 0x00000004090085a7 */ /* 0x000e64000800007f */
[----:B-1----:R-:W-:Y:S05]  /*c340*/  @!P0 BRA `(.L_x_295) ;  /* 0xfffffffc00f08947 */ /* 0x002fea000383ffff */
[----:B------:R-:W-:Y:S05]  /*c350*/  BRA `(.L_x_322) ;  /* 0xfffffff400cc7947 */ /* 0x000fea000383ffff */
.L_x_296:
[----:B0-----:R0:W1:Y:S02]  /*c360*/  SYNCS.PHASECHK.TRANS64.TRYWAIT P0, [R8+URZ], R5 ;  /* 0x00000005080075a7 */ /* 0x001064000800017f */
[----:B-1----:R-:W-:Y:S05]  /*c370*/  @!P0 NANOSLEEP.SYNCS 0x989680 ;  /* 0x009896800000895d */ /* 0x002fea0003900000 */
[----:B------:R-:W1:Y:S02]  /*c380*/  @!P0 SYNCS.PHASECHK.TRANS64 P0, [R8+URZ], R5 ;  /* 0x00000005080085a7 */ /* 0x000e64000800007f */
[----:B-1----:R-:W-:Y:S05]  /*c390*/  @!P0 BRA `(.L_x_296) ;  /* 0xfffffffc00f08947 */ /* 0x002fea000383ffff */
[----:B------:R-:W-:Y:S05]  /*c3a0*/  BRA `(.L_x_323) ;  /* 0xfffffff400dc7947 */ /* 0x000fea000383ffff */
.L_x_297:
[----:B-1----:R1:W2:Y:S02]  /*c3b0*/  SYNCS.PHASECHK.TRANS64.TRYWAIT P0, [R11+URZ], R6 ;  /* 0x000000060b0075a7 */ /* 0x0022a4000800017f */
[----:B--2---:R-:W-:Y:S05]  /*c3c0*/  @!P0 NANOSLEEP.SYNCS 0x989680 ;  /* 0x009896800000895d */ /* 0x004fea0003900000 */
[----:B------:R-:W2:Y:S02]  /*c3d0*/  @!P0 SYNCS.PHASECHK.TRANS64 P0, [R11+URZ], R6 ;  /* 0x000000060b0085a7 */ /* 0x000ea4000800007f */
[----:B--2---:R-:W-:Y:S05]  /*c3e0*/  @!P0 BRA `(.L_x_297) ;  /* 0xfffffffc00f08947 */ /* 0x004fea000383ffff */
[----:B------:R-:W-:Y:S05]  /*c3f0*/  BRA `(.L_x_324) ;  /* 0xfffffff400e47947 */ /* 0x000fea000383ffff */
.L_x_325:
[----:B------:R-:W-:-:S00]  /*c400*/  BRA `(.L_x_325) ;  /* 0xfffffffc00fc7947 */ /* 0x000fc0000383ffff */
[----:B------:R-:W-:-:S00]  /*c410*/  NOP ;  /* 0x0000000000007918 */ /* 0x000fc00000000000 */
        /* <DEDUP_REMOVED lines=14> */
.L_x_326:


//--------------------- .nv.global.init           --------------------------
	.section	.nv.global.init,"aw",@progbits
.nv.global.init:
	.type		$str$22,@object
	.size		$str$22,($str$23 - $str$22)
$str$22:
        /*0000*/ 	.byte	0x6b, 0x5f, 0x74, 0x69, 0x6c, 0x65, 0x5f, 0x63, 0x6f, 0x75, 0x6e, 0x74, 0x20, 0x3e, 0x3d, 0x20
        /*0010*/ 	.byte	0x31, 0x00
	.type		$str$23,@object
	.size		$str$23,(__unnamed_1 - $str$23)
$str$23:
        /*0012*/ 	.byte	0x2f, 0x74, 0x6d, 0x70, 0x2f, 0x63, 0x75, 0x74, 0x6c, 0x61, 0x73, 0x73, 0x5f, 0x73, 0x77, 0x65
        /*0022*/ 	.byte	0x65, 0x70, 0x5f, 0x73, 0x72, 0x63, 0x2f, 0x69, 0x6e, 0x63, 0x6c, 0x75, 0x64, 0x65, 0x2f, 0x63
        /*0032*/ 	.byte	0x75, 0x74, 0x6c, 0x61, 0x73, 0x73, 0x2f, 0x67, 0x65, 0x6d, 0x6d, 0x2f, 0x63, 0x6f, 0x6c, 0x6c
        /*0042*/ 	.byte	0x65, 0x63, 0x74, 0x69, 0x76, 0x65, 0x2f, 0x73, 0x6d, 0x39, 0x30, 0x5f, 0x6d, 0x6d, 0x61, 0x5f
        /*0052*/ 	.byte	0x74, 0x6d, 0x61, 0x5f, 0x67, 0x6d, 0x6d, 0x61, 0x5f, 0x73, 0x73, 0x5f, 0x77, 0x61, 0x72, 0x70
        /*0062*/ 	.byte	0x73, 0x70, 0x65, 0x63, 0x69, 0x61, 0x6c, 0x69, 0x7a, 0x65, 0x64, 0x2e, 0x68, 0x70, 0x70, 0x00
	.type		__unnamed_1,@object
	.size		__unnamed_1,(.L_0 - __unnamed_1)
__unnamed_1:
        /*0072*/ 	.byte	0x76, 0x6f, 0x69, 0x64, 0x20, 0x63, 0x75, 0x74, 0x6c, 0x61, 0x73, 0x73, 0x3a, 0x3a, 0x67, 0x65
        /* <DEDUP_REMOVED lines=180> */
        /*0bc2*/ 	.byte	0x74, 0x69, 0x74, 0x79, 0x5d, 0x00
.L_0:


//--------------------- .nv.shared._ZN7cutlass13device_kernelINS_4gemm6kernel13GemmUniversalIN4cute5tupleIJiiiiEEENS1_10collective13CollectiveMmaINS1_34MainloopSm90TmaGmmaWarpSpecializedILi20ENS5_IJNS4_1CILi2EEENSA_ILi1EEESC_EEENS1_35KernelTmaWarpSpecializedCooperativeEEENS5_IJNSA_ILi128EEENSA_ILi224EEENSA_ILi16EEEEEENS_6half_tENS5_IJlSC_lEEESK_SL_NS4_8TiledMMAINS4_8MMA_AtomIJNS4_4SM904GMMA25MMA_64x32x16_F32F16F16_SSILNSP_5MajorE0ELSR_0ELNSP_7ScaleInE1ELSS_1EEEEEENS4_6LayoutISD_NS5_IJSC_NSA_ILi0EEESW_EEEEENS5_IJNS4_10UnderscoreESZ_SZ_EEEEENS4_13SM90_TMA_LOADENS4_14ComposedLayoutINS4_7SwizzleILi1ELi4ELi3EEENS4_18smem_ptr_flag_bitsILi16EEENSV_INS5_IJNSA_ILi8EEESI_EEENS5_IJSI_SC_EEEEEEEvNS4_8identityENS4_23SM90_TMA_LOAD_MULTICASTES1C_vS1D_EENS_8epilogue10collective6detail29Sm90TmaWarpSpecializedAdapterINS1H_15DefaultEpilogueISK_SL_SL_NS1G_6thread17LinearCombinationISK_Li1EffLNS1L_9ScaleType4KindE0ELNS_15FloatRoundStyleE2ESK_EENS1_15EpilogueDefaultEEEEEvvEEEEvNT_6ParamsE --------------------------
	.section	.nv.shared._ZN7cutlass13device_kernelINS_4gemm6kernel13GemmUniversalIN4cute5tupleIJiiiiEEENS1_10collective13CollectiveMmaINS1_34MainloopSm90TmaGmmaWarpSpecializedILi20ENS5_IJNS4_1CILi2EEENSA_ILi1EEESC_EEENS1_35KernelTmaWarpSpecializedCooperativeEEENS5_IJNSA_ILi128EEENSA_ILi224EEENSA_ILi16EEEEEENS_6half_tENS5_IJlSC_lEEESK_SL_NS4_8TiledMMAINS4_8MMA_AtomIJNS4_4SM904GMMA25MMA_64x32x16_F32F16F16_SSILNSP_5MajorE0ELSR_0ELNSP_7ScaleInE1ELSS_1EEEEEENS4_6LayoutISD_NS5_IJSC_NSA_ILi0EEESW_EEEEENS5_IJNS4_10UnderscoreESZ_SZ_EEEEENS4_13SM90_TMA_LOADENS4_14ComposedLayoutINS4_7SwizzleILi1ELi4ELi3EEENS4_18smem_ptr_flag_bitsILi16EEENSV_INS5_IJNSA_ILi8EEESI_EEENS5_IJSI_SC_EEEEEEEvNS4_8identityENS4_23SM90_TMA_LOAD_MULTICASTES1C_vS1D_EENS_8epilogue10collective6detail29Sm90TmaWarpSpecializedAdapterINS1H_15DefaultEpilogueISK_SL_SL_NS1G_6thread17LinearCombinationISK_Li1EffLNS1L_9ScaleType4KindE0ELNS_15FloatRoundStyleE2ESK_EENS1_15EpilogueDefaultEEEEEvvEEEEvNT_6ParamsE,"aw",@nobits
	.sectionflags	@""
	.align	16
	.zero		1024


//--------------------- .nv.shared.reserved.0     --------------------------
	.section	.nv.shared.reserved.0,"aw",@nobits
	.weak		__nv_reservedSMEM_offset_0_alias
	.size		__nv_reservedSMEM_offset_0_alias, 0, 0
	.other		__nv_reservedSMEM_offset_0_alias,@"STO_CUDA_RESERVED_SHARED STV_DEFAULT"
__nv_reservedSMEM_offset_0_alias:
	.zero		0


//--------------------- .nv.global                --------------------------
	.section	.nv.global,"aw",@nobits
.nv.global:
	.type		_ZN39_INTERNAL_6f86f7c7_4_k_cu_35bca79e_79474cute1_E,@object
	.size		_ZN39_INTERNAL_6f86f7c7_4_k_cu_35bca79e_79474cute1_E,(_ZN39_INTERNAL_6f86f7c7_4_k_cu_35bca79e_79474cuda3std3__45__cpo6cbeginE - _ZN39_INTERNAL_6f86f7c7_4_k_cu_35bca79e_79474cute1_E)
_ZN39_INTERNAL_6f86f7c7_4_k_cu_35bca79e_79474cute1_E:
	.zero		1
	.type		_ZN39_INTERNAL_6f86f7c7_4_k_cu_35bca79e_79474cuda3std3__45__cpo6cbeginE,@object
	.size		_ZN39_INTERNAL_6f86f7c7_4_k_cu_35bca79e_79474cuda3std3__45__cpo6cbeginE,(_ZN39_INTERNAL_6f86f7c7_4_k_cu_35bca79e_79474cuda3std3__48in_placeE - _ZN39_INTERNAL_6f86f7c7_4_k_cu_35bca79e_79474cuda3std3__45__cpo6cbeginE)
_ZN39_INTERNAL_6f86f7c7_4_k_cu_35bca79e_79474cuda3std3__45__cpo6cbeginE:
	.zero		1
	.type		_ZN39_INTERNAL_6f86f7c7_4_k_cu_35bca79e_79474cuda3std3__48in_placeE,@object
	.size		_ZN39_INTERNAL_6f86f7c7_4_k_cu_35bca79e_79474cuda3std3__48in_placeE,(_ZN39_INTERNAL_6f86f7c7_4_k_cu_35bca79e_79474cuda3std6ranges3__45__cpo9iter_moveE - _ZN39_INTERNAL_6f86f7c7_4_k_cu_35bca79e_79474cuda3std3__48in_placeE)
_ZN39_INTERNAL_6f86f7c7_4_k_cu_35bca79e_79474cuda3std3__48in_placeE:
	.zero		1
	.type		_ZN39_INTERNAL_6f86f7c7_4_k_cu_35bca79e_79474cuda3std6ranges3__45__cpo9iter_moveE,@object
	.size		_ZN39_INTERNAL_6f86f7c7_4_k_cu_35bca79e_79474cuda3std6ranges3__45__cpo9iter_moveE,(_ZN39_INTERNAL_6f86f7c7_4_k_cu_35bca79e_79474cuda3std3__45__cpo5beginE - _ZN39_INTERNAL_6f86f7c7_4_k_cu_35bca79e_79474cuda3std6ranges3__45__cpo9iter_moveE)
_ZN39_INTERNAL_6f86f7c7_4_k_cu_35bca79e_79474cuda3std6ranges3__45__cpo9iter_moveE:
	.zero		1
	.type		_ZN39_INTERNAL_6f86f7c7_4_k_cu_35bca79e_79474cuda3std3__45__cpo5beginE,@object
	.size		_ZN39_INTERNAL_6f86f7c7_4_k_cu_35bca79e_79474cuda3std3__45__cpo5beginE,(_ZN39_INTERNAL_6f86f7c7_4_k_cu_35bca79e_79474cuda3std3__441_GLOBAL__N__6f86f7c7_4_k_cu_35bca79e_79476ignoreE - _ZN39_INTERNAL_6f86f7c7_4_k_cu_35bca79e_79474cuda3std3__45__cpo5beginE)
_ZN39_INTERNAL_6f86f7c7_4_k_cu_35bca79e_79474cuda3std3__45__cpo5beginE:
	.zero		1
	.type		_ZN39_INTERNAL_6f86f7c7_4_k_cu_35bca79e_79474cuda3std3__441_GLOBAL__N__6f86f7c7_4_k_cu_35bca79e_79476ignoreE,@object
	.size		_ZN39_INTERNAL_6f86f7c7_4_k_cu_35bca79e_79474cuda3std3__441_GLOBAL__N__6f86f7c7_4_k_cu_35bca79e_79476ignoreE,(_ZN39_INTERNAL_6f86f7c7_4_k_cu_35bca79e_79474cute7productE - _ZN39_INTERNAL_6f86f7c7_4_k_cu_35bca79e_79474cuda3std3__441_GLOBAL__N__6f86f7c7_4_k_cu_35bca79e_79476ignoreE)
_ZN39_INTERNAL_6f86f7c7_4_k_cu_35bca79e_79474cuda3std3__441_GLOBAL__N__6f86f7c7_4_k_cu_35bca79e_79476ignoreE:
	.zero		1
	.type		_ZN39_INTERNAL_6f86f7c7_4_k_cu_35bca79e_79474cute7productE,@object
	.size		_ZN39_INTERNAL_6f86f7c7_4_k_cu_35bca79e_79474cute7productE,(_ZN39_INTERNAL_6f86f7c7_4_k_cu_35bca79e_79474cuda3std3__45__cpo3endE - _ZN39_INTERNAL_6f86f7c7_4_k_cu_35bca79e_79474cute7productE)
_ZN39_INTERNAL_6f86f7c7_4_k_cu_35bca79e_79474cute7productE:
	.zero		1
	.type		_ZN39_INTERNAL_6f86f7c7_4_k_cu_35bca79e_79474cuda3std3__45__cpo3endE,@object
	.size		_ZN39_INTERNAL_6f86f7c7_4_k_cu_35bca79e_79474cuda3std3__45__cpo3endE,(_ZN39_INTERNAL_6f86f7c7_4_k_cu_35bca79e_79474cuda3std3__419piecewise_constructE - _ZN39_INTERNAL_6f86f7c7_4_k_cu_35bca79e_79474cuda3std3__45__cpo3endE)
_ZN39_INTERNAL_6f86f7c7_4_k_cu_35bca79e_79474cuda3std3__45__cpo3endE:
	.zero		1
	.type		_ZN39_INTERNAL_6f86f7c7_4_k_cu_35bca79e_79474cuda3std3__419piecewise_constructE,@object
	.size		_ZN39_INTERNAL_6f86f7c7_4_k_cu_35bca79e_79474cuda3std3__419piecewise_constructE,(_ZN39_INTERNAL_6f86f7c7_4_k_cu_35bca79e_79474cuda3std3__45__cpo4cendE - _ZN39_INTERNAL_6f86f7c7_4_k_cu_35bca79e_79474cuda3std3__419piecewise_constructE)
_ZN39_INTERNAL_6f86f7c7_4_k_cu_35bca79e_79474cuda3std3__419piecewise_constructE:
	.zero		1
	.type		_ZN39_INTERNAL_6f86f7c7_4_k_cu_35bca79e_79474cuda3std3__45__cpo4cendE,@object
	.size		_ZN39_INTERNAL_6f86f7c7_4_k_cu_35bca79e_79474cuda3std3__45__cpo4cendE,(_ZN39_INTERNAL_6f86f7c7_4_k_cu_35bca79e_79474cuda3std6ranges3__45__cpo4swapE - _ZN39_INTERNAL_6f86f7c7_4_k_cu_35bca79e_79474cuda3std3__45__cpo4cendE)
_ZN39_INTERNAL_6f86f7c7_4_k_cu_35bca79e_79474cuda3std3__45__cpo4cendE:
	.zero		1
	.type		_ZN39_INTERNAL_6f86f7c7_4_k_cu_35bca79e_79474cuda3std6ranges3__45__cpo4swapE,@object
	.size		_ZN39_INTERNAL_6f86f7c7_4_k_cu_35bca79e_79474cuda3std6ranges3__45__cpo4swapE,(.L_8 - _ZN39_INTERNAL_6f86f7c7_4_k_cu_35bca79e_79474cuda3std6ranges3__45__cpo4swapE)
_ZN39_INTERNAL_6f86f7c7_4_k_cu_35bca79e_79474cuda3std6ranges3__45__cpo4swapE:
	.zero		1
.L_8:


//--------------------- .nv.constant0._ZN7cutlass13device_kernelINS_4gemm6kernel13GemmUniversalIN4cute5tupleIJiiiiEEENS1_10collective13CollectiveMmaINS1_34MainloopSm90TmaGmmaWarpSpecializedILi20ENS5_IJNS4_1CILi2EEENSA_ILi1EEESC_EEENS1_35KernelTmaWarpSpecializedCooperativeEEENS5_IJNSA_ILi128EEENSA_ILi224EEENSA_ILi16EEEEEENS_6half_tENS5_IJlSC_lEEESK_SL_NS4_8TiledMMAINS4_8MMA_AtomIJNS4_4SM904GMMA25MMA_64x32x16_F32F16F16_SSILNSP_5MajorE0ELSR_0ELNSP_7ScaleInE1ELSS_1EEEEEENS4_6LayoutISD_NS5_IJSC_NSA_ILi0EEESW_EEEEENS5_IJNS4_10UnderscoreESZ_SZ_EEEEENS4_13SM90_TMA_LOADENS4_14ComposedLayoutINS4_7SwizzleILi1ELi4ELi3EEENS4_18smem_ptr_flag_bitsILi16EEENSV_INS5_IJNSA_ILi8EEESI_EEENS5_IJSI_SC_EEEEEEEvNS4_8identityENS4_23SM90_TMA_LOAD_MULTICASTES1C_vS1D_EENS_8epilogue10collective6detail29Sm90TmaWarpSpecializedAdapterINS1H_15DefaultEpilogueISK_SL_SL_NS1G_6thread17LinearCombinationISK_Li1EffLNS1L_9ScaleType4KindE0ELNS_15FloatRoundStyleE2ESK_EENS1_15EpilogueDefaultEEEEEvvEEEEvNT_6ParamsE --------------------------
	.section	.nv.constant0._ZN7cutlass13device_kernelINS_4gemm6kernel13GemmUniversalIN4cute5tupleIJiiiiEEENS1_10collective13CollectiveMmaINS1_34MainloopSm90TmaGmmaWarpSpecializedILi20ENS5_IJNS4_1CILi2EEENSA_ILi1EEESC_EEENS1_35KernelTmaWarpSpecializedCooperativeEEENS5_IJNSA_ILi128EEENSA_ILi224EEENSA_ILi16EEEEEENS_6half_tENS5_IJlSC_lEEESK_SL_NS4_8TiledMMAINS4_8MMA_AtomIJNS4_4SM904GMMA25MMA_64x32x16_F32F16F16_SSILNSP_5MajorE0ELSR_0ELNSP_7ScaleInE1ELSS_1EEEEEENS4_6LayoutISD_NS5_IJSC_NSA_ILi0EEESW_EEEEENS5_IJNS4_10UnderscoreESZ_SZ_EEEEENS4_13SM90_TMA_LOADENS4_14ComposedLayoutINS4_7SwizzleILi1ELi4ELi3EEENS4_18smem_ptr_flag_bitsILi16EEENSV_INS5_IJNSA_ILi8EEESI_EEENS5_IJSI_SC_EEEEEEEvNS4_8identityENS4_23SM90_TMA_LOAD_MULTICASTES1C_vS1D_EENS_8epilogue10collective6detail29Sm90TmaWarpSpecializedAdapterINS1H_15DefaultEpilogueISK_SL_SL_NS1G_6thread17LinearCombinationISK_Li1EffLNS1L_9ScaleType4KindE0ELNS_15FloatRoundStyleE2ESK_EENS1_15EpilogueDefaultEEEEEvvEEEEvNT_6ParamsE,"a",@progbits
	.sectionflags	@""
	.align	4
.nv.constant0._ZN7cutlass13device_kernelINS_4gemm6kernel13GemmUniversalIN4cute5tupleIJiiiiEEENS1_10collective13CollectiveMmaINS1_34MainloopSm90TmaGmmaWarpSpecializedILi20ENS5_IJNS4_1CILi2EEENSA_ILi1EEESC_EEENS1_35KernelTmaWarpSpecializedCooperativeEEENS5_IJNSA_ILi128EEENSA_ILi224EEENSA_ILi16EEEEEENS_6half_tENS5_IJlSC_lEEESK_SL_NS4_8TiledMMAINS4_8MMA_AtomIJNS4_4SM904GMMA25MMA_64x32x16_F32F16F16_SSILNSP_5MajorE0ELSR_0ELNSP_7ScaleInE1ELSS_1EEEEEENS4_6LayoutISD_NS5_IJSC_NSA_ILi0EEESW_EEEEENS5_IJNS4_10UnderscoreESZ_SZ_EEEEENS4_13SM90_TMA_LOADENS4_14ComposedLayoutINS4_7SwizzleILi1ELi4ELi3EEENS4_18smem_ptr_flag_bitsILi16EEENSV_INS5_IJNSA_ILi8EEESI_EEENS5_IJSI_SC_EEEEEEEvNS4_8identityENS4_23SM90_TMA_LOAD_MULTICASTES1C_vS1D_EENS_8epilogue10collective6detail29Sm90TmaWarpSpecializedAdapterINS1H_15DefaultEpilogueISK_SL_SL_NS1G_6thread17LinearCombinationISK_Li1EffLNS1L_9ScaleType4KindE0ELNS_15FloatRoundStyleE2ESK_EENS1_15EpilogueDefaultEEEEEvvEEEEvNT_6ParamsE:
	.zero		1664


//--------------------- SYMBOLS --------------------------

	.type		.nv.reservedSmem.offset0,@object
	.size		.nv.reservedSmem.offset0,0x4
	.type		__assertfail,@function
